//
// Generated by NVIDIA NVVM Compiler
//
// Compiler Build ID: CL-36424714
// Cuda compilation tools, release 13.0, V13.0.88
// Based on NVVM 20.0.0
//

.version 9.0
.target sm_100
.address_size 64

	// .globl	_Z8init_rngP17curandStateXORWOWm
.global .align 4 .b8 precalc_xorwow_matrix[102400];
.global .align 4 .b8 precalc_xorwow_offset_matrix[102400];
.global .align 4 .b8 mrg32k3aM1[2304];
.global .align 4 .b8 mrg32k3aM2[2304];
.global .align 4 .b8 mrg32k3aM1SubSeq[2016];
.global .align 4 .b8 mrg32k3aM2SubSeq[2016];
.global .align 4 .b8 mrg32k3aM1Seq[2304];
.global .align 4 .b8 mrg32k3aM2Seq[2304];
.const .align 8 .b8 __cr_lgamma_table[72];

.visible .entry _Z8init_rngP17curandStateXORWOWm(
	.param .u64 .ptr .align 1 _Z8init_rngP17curandStateXORWOWm_param_0,
	.param .u64 _Z8init_rngP17curandStateXORWOWm_param_1
)
{
	.reg .pred 	%p<24>;
	.reg .b32 	%r<413>;
	.reg .b64 	%rd<19>;

	ld.param.u64 	%rd8, [_Z8init_rngP17curandStateXORWOWm_param_0];
	ld.param.u64 	%rd9, [_Z8init_rngP17curandStateXORWOWm_param_1];
	cvta.to.global.u64 	%rd10, %rd8;
	mov.u32 	%r182, %tid.x;
	mov.u32 	%r183, %ctaid.x;
	mov.u32 	%r184, %ntid.x;
	mad.lo.s32 	%r185, %r183, %r184, %r182;
	cvt.s64.s32 	%rd18, %r185;
	mul.wide.s32 	%rd11, %r185, 48;
	add.s64 	%rd2, %rd10, %rd11;
	cvt.u32.u64 	%r186, %rd9;
	xor.b32  	%r187, %r186, -1429050551;
	mul.lo.s32 	%r188, %r187, 1099087573;
	{ .reg .b32 tmp; mov.b64 {tmp, %r189}, %rd9; }
	xor.b32  	%r190, %r189, -136515619;
	mul.lo.s32 	%r191, %r190, -1703105765;
	add.s32 	%r192, %r188, %r191;
	add.s32 	%r193, %r192, 6615241;
	add.s32 	%r194, %r188, 123456789;
	st.global.v2.u32 	[%rd2], {%r193, %r194};
	xor.b32  	%r195, %r188, 362436069;
	add.s32 	%r196, %r191, 521288629;
	st.global.v2.u32 	[%rd2+8], {%r195, %r196};
	xor.b32  	%r197, %r191, 88675123;
	add.s32 	%r198, %r188, 5783321;
	st.global.v2.u32 	[%rd2+16], {%r197, %r198};
	setp.eq.s32 	%p1, %r185, 0;
	@%p1 bra 	$L__BB0_42;
	mov.b32 	%r319, 0;
$L__BB0_2:
	and.b64  	%rd4, %rd18, 3;
	setp.eq.s64 	%p2, %rd4, 0;
	@%p2 bra 	$L__BB0_41;
	mul.wide.u32 	%rd12, %r319, 3200;
	mov.u64 	%rd13, precalc_xorwow_matrix;
	add.s64 	%rd5, %rd13, %rd12;
	cvt.u32.u64 	%r2, %rd4;
	mov.b32 	%r320, 0;
$L__BB0_4:
	mov.b32 	%r333, 0;
	mov.u32 	%r334, %r333;
	mov.u32 	%r335, %r333;
	mov.u32 	%r336, %r333;
	mov.u32 	%r337, %r333;
	mov.u32 	%r326, %r333;
$L__BB0_5:
	mul.wide.u32 	%rd14, %r326, 4;
	add.s64 	%rd15, %rd2, %rd14;
	ld.global.u32 	%r10, [%rd15+4];
	shl.b32 	%r11, %r326, 5;
	mov.b32 	%r332, 0;
$L__BB0_6:
	.pragma "nounroll";
	shr.u32 	%r203, %r10, %r332;
	and.b32  	%r204, %r203, 1;
	setp.eq.b32 	%p3, %r204, 1;
	not.pred 	%p4, %p3;
	add.s32 	%r205, %r11, %r332;
	mul.lo.s32 	%r206, %r205, 5;
	mul.wide.u32 	%rd16, %r206, 4;
	add.s64 	%rd6, %rd5, %rd16;
	@%p4 bra 	$L__BB0_8;
	ld.global.u32 	%r207, [%rd6];
	xor.b32  	%r337, %r337, %r207;
	ld.global.u32 	%r208, [%rd6+4];
	xor.b32  	%r336, %r336, %r208;
	ld.global.u32 	%r209, [%rd6+8];
	xor.b32  	%r335, %r335, %r209;
	ld.global.u32 	%r210, [%rd6+12];
	xor.b32  	%r334, %r334, %r210;
	ld.global.u32 	%r211, [%rd6+16];
	xor.b32  	%r333, %r333, %r211;
$L__BB0_8:
	and.b32  	%r213, %r203, 2;
	setp.eq.s32 	%p5, %r213, 0;
	@%p5 bra 	$L__BB0_10;
	ld.global.u32 	%r214, [%rd6+20];
	xor.b32  	%r337, %r337, %r214;
	ld.global.u32 	%r215, [%rd6+24];
	xor.b32  	%r336, %r336, %r215;
	ld.global.u32 	%r216, [%rd6+28];
	xor.b32  	%r335, %r335, %r216;
	ld.global.u32 	%r217, [%rd6+32];
	xor.b32  	%r334, %r334, %r217;
	ld.global.u32 	%r218, [%rd6+36];
	xor.b32  	%r333, %r333, %r218;
$L__BB0_10:
	and.b32  	%r220, %r203, 4;
	setp.eq.s32 	%p6, %r220, 0;
	@%p6 bra 	$L__BB0_12;
	ld.global.u32 	%r221, [%rd6+40];
	xor.b32  	%r337, %r337, %r221;
	ld.global.u32 	%r222, [%rd6+44];
	xor.b32  	%r336, %r336, %r222;
	ld.global.u32 	%r223, [%rd6+48];
	xor.b32  	%r335, %r335, %r223;
	ld.global.u32 	%r224, [%rd6+52];
	xor.b32  	%r334, %r334, %r224;
	ld.global.u32 	%r225, [%rd6+56];
	xor.b32  	%r333, %r333, %r225;
$L__BB0_12:
	and.b32  	%r227, %r203, 8;
	setp.eq.s32 	%p7, %r227, 0;
	@%p7 bra 	$L__BB0_14;
	ld.global.u32 	%r228, [%rd6+60];
	xor.b32  	%r337, %r337, %r228;
	ld.global.u32 	%r229, [%rd6+64];
	xor.b32  	%r336, %r336, %r229;
	ld.global.u32 	%r230, [%rd6+68];
	xor.b32  	%r335, %r335, %r230;
	ld.global.u32 	%r231, [%rd6+72];
	xor.b32  	%r334, %r334, %r231;
	ld.global.u32 	%r232, [%rd6+76];
	xor.b32  	%r333, %r333, %r232;
$L__BB0_14:
	and.b32  	%r234, %r203, 16;
	setp.eq.s32 	%p8, %r234, 0;
	@%p8 bra 	$L__BB0_16;
	ld.global.u32 	%r235, [%rd6+80];
	xor.b32  	%r337, %r337, %r235;
	ld.global.u32 	%r236, [%rd6+84];
	xor.b32  	%r336, %r336, %r236;
	ld.global.u32 	%r237, [%rd6+88];
	xor.b32  	%r335, %r335, %r237;
	ld.global.u32 	%r238, [%rd6+92];
	xor.b32  	%r334, %r334, %r238;
	ld.global.u32 	%r239, [%rd6+96];
	xor.b32  	%r333, %r333, %r239;
$L__BB0_16:
	and.b32  	%r241, %r203, 32;
	setp.eq.s32 	%p9, %r241, 0;
	@%p9 bra 	$L__BB0_18;
	ld.global.u32 	%r242, [%rd6+100];
	xor.b32  	%r337, %r337, %r242;
	ld.global.u32 	%r243, [%rd6+104];
	xor.b32  	%r336, %r336, %r243;
	ld.global.u32 	%r244, [%rd6+108];
	xor.b32  	%r335, %r335, %r244;
	ld.global.u32 	%r245, [%rd6+112];
	xor.b32  	%r334, %r334, %r245;
	ld.global.u32 	%r246, [%rd6+116];
	xor.b32  	%r333, %r333, %r246;
$L__BB0_18:
	and.b32  	%r248, %r203, 64;
	setp.eq.s32 	%p10, %r248, 0;
	@%p10 bra 	$L__BB0_20;
	ld.global.u32 	%r249, [%rd6+120];
	xor.b32  	%r337, %r337, %r249;
	ld.global.u32 	%r250, [%rd6+124];
	xor.b32  	%r336, %r336, %r250;
	ld.global.u32 	%r251, [%rd6+128];
	xor.b32  	%r335, %r335, %r251;
	ld.global.u32 	%r252, [%rd6+132];
	xor.b32  	%r334, %r334, %r252;
	ld.global.u32 	%r253, [%rd6+136];
	xor.b32  	%r333, %r333, %r253;
$L__BB0_20:
	and.b32  	%r255, %r203, 128;
	setp.eq.s32 	%p11, %r255, 0;
	@%p11 bra 	$L__BB0_22;
	ld.global.u32 	%r256, [%rd6+140];
	xor.b32  	%r337, %r337, %r256;
	ld.global.u32 	%r257, [%rd6+144];
	xor.b32  	%r336, %r336, %r257;
	ld.global.u32 	%r258, [%rd6+148];
	xor.b32  	%r335, %r335, %r258;
	ld.global.u32 	%r259, [%rd6+152];
	xor.b32  	%r334, %r334, %r259;
	ld.global.u32 	%r260, [%rd6+156];
	xor.b32  	%r333, %r333, %r260;
$L__BB0_22:
	and.b32  	%r262, %r203, 256;
	setp.eq.s32 	%p12, %r262, 0;
	@%p12 bra 	$L__BB0_24;
	ld.global.u32 	%r263, [%rd6+160];
	xor.b32  	%r337, %r337, %r263;
	ld.global.u32 	%r264, [%rd6+164];
	xor.b32  	%r336, %r336, %r264;
	ld.global.u32 	%r265, [%rd6+168];
	xor.b32  	%r335, %r335, %r265;
	ld.global.u32 	%r266, [%rd6+172];
	xor.b32  	%r334, %r334, %r266;
	ld.global.u32 	%r267, [%rd6+176];
	xor.b32  	%r333, %r333, %r267;
$L__BB0_24:
	and.b32  	%r269, %r203, 512;
	setp.eq.s32 	%p13, %r269, 0;
	@%p13 bra 	$L__BB0_26;
	ld.global.u32 	%r270, [%rd6+180];
	xor.b32  	%r337, %r337, %r270;
	ld.global.u32 	%r271, [%rd6+184];
	xor.b32  	%r336, %r336, %r271;
	ld.global.u32 	%r272, [%rd6+188];
	xor.b32  	%r335, %r335, %r272;
	ld.global.u32 	%r273, [%rd6+192];
	xor.b32  	%r334, %r334, %r273;
	ld.global.u32 	%r274, [%rd6+196];
	xor.b32  	%r333, %r333, %r274;
$L__BB0_26:
	and.b32  	%r276, %r203, 1024;
	setp.eq.s32 	%p14, %r276, 0;
	@%p14 bra 	$L__BB0_28;
	ld.global.u32 	%r277, [%rd6+200];
	xor.b32  	%r337, %r337, %r277;
	ld.global.u32 	%r278, [%rd6+204];
	xor.b32  	%r336, %r336, %r278;
	ld.global.u32 	%r279, [%rd6+208];
	xor.b32  	%r335, %r335, %r279;
	ld.global.u32 	%r280, [%rd6+212];
	xor.b32  	%r334, %r334, %r280;
	ld.global.u32 	%r281, [%rd6+216];
	xor.b32  	%r333, %r333, %r281;
$L__BB0_28:
	and.b32  	%r283, %r203, 2048;
	setp.eq.s32 	%p15, %r283, 0;
	@%p15 bra 	$L__BB0_30;
	ld.global.u32 	%r284, [%rd6+220];
	xor.b32  	%r337, %r337, %r284;
	ld.global.u32 	%r285, [%rd6+224];
	xor.b32  	%r336, %r336, %r285;
	ld.global.u32 	%r286, [%rd6+228];
	xor.b32  	%r335, %r335, %r286;
	ld.global.u32 	%r287, [%rd6+232];
	xor.b32  	%r334, %r334, %r287;
	ld.global.u32 	%r288, [%rd6+236];
	xor.b32  	%r333, %r333, %r288;
$L__BB0_30:
	and.b32  	%r290, %r203, 4096;
	setp.eq.s32 	%p16, %r290, 0;
	@%p16 bra 	$L__BB0_32;
	ld.global.u32 	%r291, [%rd6+240];
	xor.b32  	%r337, %r337, %r291;
	ld.global.u32 	%r292, [%rd6+244];
	xor.b32  	%r336, %r336, %r292;
	ld.global.u32 	%r293, [%rd6+248];
	xor.b32  	%r335, %r335, %r293;
	ld.global.u32 	%r294, [%rd6+252];
	xor.b32  	%r334, %r334, %r294;
	ld.global.u32 	%r295, [%rd6+256];
	xor.b32  	%r333, %r333, %r295;
$L__BB0_32:
	and.b32  	%r297, %r203, 8192;
	setp.eq.s32 	%p17, %r297, 0;
	@%p17 bra 	$L__BB0_34;
	ld.global.u32 	%r298, [%rd6+260];
	xor.b32  	%r337, %r337, %r298;
	ld.global.u32 	%r299, [%rd6+264];
	xor.b32  	%r336, %r336, %r299;
	ld.global.u32 	%r300, [%rd6+268];
	xor.b32  	%r335, %r335, %r300;
	ld.global.u32 	%r301, [%rd6+272];
	xor.b32  	%r334, %r334, %r301;
	ld.global.u32 	%r302, [%rd6+276];
	xor.b32  	%r333, %r333, %r302;
$L__BB0_34:
	and.b32  	%r304, %r203, 16384;
	setp.eq.s32 	%p18, %r304, 0;
	@%p18 bra 	$L__BB0_36;
	ld.global.u32 	%r305, [%rd6+280];
	xor.b32  	%r337, %r337, %r305;
	ld.global.u32 	%r306, [%rd6+284];
	xor.b32  	%r336, %r336, %r306;
	ld.global.u32 	%r307, [%rd6+288];
	xor.b32  	%r335, %r335, %r307;
	ld.global.u32 	%r308, [%rd6+292];
	xor.b32  	%r334, %r334, %r308;
	ld.global.u32 	%r309, [%rd6+296];
	xor.b32  	%r333, %r333, %r309;
$L__BB0_36:
	and.b32  	%r311, %r203, 32768;
	setp.eq.s32 	%p19, %r311, 0;
	@%p19 bra 	$L__BB0_38;
	ld.global.u32 	%r312, [%rd6+300];
	xor.b32  	%r337, %r337, %r312;
	ld.global.u32 	%r313, [%rd6+304];
	xor.b32  	%r336, %r336, %r313;
	ld.global.u32 	%r314, [%rd6+308];
	xor.b32  	%r335, %r335, %r314;
	ld.global.u32 	%r315, [%rd6+312];
	xor.b32  	%r334, %r334, %r315;
	ld.global.u32 	%r316, [%rd6+316];
	xor.b32  	%r333, %r333, %r316;
$L__BB0_38:
	add.s32 	%r332, %r332, 16;
	setp.ne.s32 	%p20, %r332, 32;
	@%p20 bra 	$L__BB0_6;
	mad.lo.s32 	%r317, %r326, -31, %r11;
	add.s32 	%r326, %r317, 1;
	setp.ne.s32 	%p21, %r326, 5;
	@%p21 bra 	$L__BB0_5;
	st.global.u32 	[%rd2+4], %r337;
	st.global.u32 	[%rd2+8], %r336;
	st.global.u32 	[%rd2+12], %r335;
	st.global.u32 	[%rd2+16], %r334;
	st.global.u32 	[%rd2+20], %r333;
	add.s32 	%r320, %r320, 1;
	setp.lt.u32 	%p22, %r320, %r2;
	@%p22 bra 	$L__BB0_4;
$L__BB0_41:
	shr.u64 	%rd7, %rd18, 2;
	add.s32 	%r319, %r319, 1;
	setp.gt.u64 	%p23, %rd18, 3;
	mov.u64 	%rd18, %rd7;
	@%p23 bra 	$L__BB0_2;
$L__BB0_42:
	mov.b32 	%r318, 0;
	st.global.v2.u32 	[%rd2+24], {%r318, %r318};
	st.global.u32 	[%rd2+32], %r318;
	mov.b64 	%rd17, 0;
	st.global.u64 	[%rd2+40], %rd17;
	ret;

}
	// .globl	_Z15generate_inputsP17curandStateXORWOWPfS1_i
.visible .entry _Z15generate_inputsP17curandStateXORWOWPfS1_i(
	.param .u64 .ptr .align 1 _Z15generate_inputsP17curandStateXORWOWPfS1_i_param_0,
	.param .u64 .ptr .align 1 _Z15generate_inputsP17curandStateXORWOWPfS1_i_param_1,
	.param .u64 .ptr .align 1 _Z15generate_inputsP17curandStateXORWOWPfS1_i_param_2,
	.param .u32 _Z15generate_inputsP17curandStateXORWOWPfS1_i_param_3
)
{
	.reg .pred 	%p<7>;
	.reg .b32 	%r<70>;
	.reg .b32 	%f<40>;
	.reg .b64 	%rd<15>;
	.reg .b64 	%fd<3>;

	ld.param.u64 	%rd5, [_Z15generate_inputsP17curandStateXORWOWPfS1_i_param_0];
	ld.param.u64 	%rd3, [_Z15generate_inputsP17curandStateXORWOWPfS1_i_param_1];
	ld.param.u64 	%rd4, [_Z15generate_inputsP17curandStateXORWOWPfS1_i_param_2];
	ld.param.u32 	%r20, [_Z15generate_inputsP17curandStateXORWOWPfS1_i_param_3];
	cvta.to.global.u64 	%rd1, %rd5;
	mov.u32 	%r21, %tid.x;
	mov.u32 	%r22, %ctaid.x;
	mov.u32 	%r23, %ntid.x;
	mad.lo.s32 	%r1, %r22, %r23, %r21;
	shl.b32 	%r24, %r20, 5;
	setp.ge.s32 	%p1, %r1, %r24;
	@%p1 bra 	$L__BB1_5;
	mul.wide.s32 	%rd6, %r1, 48;
	add.s64 	%rd2, %rd1, %rd6;
	ld.global.v2.u32 	{%r63, %r64}, [%rd2];
	ld.global.v2.u32 	{%r65, %r66}, [%rd2+8];
	ld.global.v2.u32 	{%r6, %r7}, [%rd2+16];
	ld.global.v2.u32 	{%r8, %r9}, [%rd2+24];
	ld.global.f64 	%fd1, [%rd2+40];
	setp.eq.s32 	%p2, %r8, 1;
	@%p2 bra 	$L__BB1_3;
	shr.u32 	%r26, %r64, 2;
	xor.b32  	%r27, %r26, %r64;
	shl.b32 	%r28, %r7, 4;
	shl.b32 	%r29, %r27, 1;
	xor.b32  	%r30, %r28, %r29;
	xor.b32  	%r31, %r30, %r7;
	xor.b32  	%r67, %r31, %r27;
	add.s32 	%r32, %r63, %r67;
	add.s32 	%r33, %r32, 362437;
	shr.u32 	%r34, %r65, 2;
	xor.b32  	%r35, %r34, %r65;
	shl.b32 	%r36, %r67, 4;
	shl.b32 	%r37, %r35, 1;
	xor.b32  	%r38, %r37, %r36;
	xor.b32  	%r39, %r38, %r35;
	xor.b32  	%r68, %r39, %r67;
	add.s32 	%r63, %r63, 724874;
	add.s32 	%r40, %r68, %r63;
	cvt.rn.f32.u32 	%f6, %r33;
	fma.rn.f32 	%f7, %f6, 0f2F800000, 0f2F000000;
	cvt.rn.f32.u32 	%f8, %r40;
	fma.rn.f32 	%f9, %f8, 0f30C90FDB, 0f30490FDB;
	setp.lt.f32 	%p3, %f7, 0f00800000;
	mul.f32 	%f10, %f7, 0f4B000000;
	selp.f32 	%f11, %f10, %f7, %p3;
	selp.f32 	%f12, 0fC1B80000, 0f00000000, %p3;
	mov.b32 	%r41, %f11;
	add.s32 	%r42, %r41, -1059760811;
	and.b32  	%r43, %r42, -8388608;
	sub.s32 	%r44, %r41, %r43;
	mov.b32 	%f13, %r44;
	cvt.rn.f32.s32 	%f14, %r43;
	fma.rn.f32 	%f15, %f14, 0f34000000, %f12;
	add.f32 	%f16, %f13, 0fBF800000;
	fma.rn.f32 	%f17, %f16, 0fBE055027, 0f3E1039F6;
	fma.rn.f32 	%f18, %f17, %f16, 0fBDF8CDCC;
	fma.rn.f32 	%f19, %f18, %f16, 0f3E0F2955;
	fma.rn.f32 	%f20, %f19, %f16, 0fBE2AD8B9;
	fma.rn.f32 	%f21, %f20, %f16, 0f3E4CED0B;
	fma.rn.f32 	%f22, %f21, %f16, 0fBE7FFF22;
	fma.rn.f32 	%f23, %f22, %f16, 0f3EAAAA78;
	fma.rn.f32 	%f24, %f23, %f16, 0fBF000000;
	mul.f32 	%f25, %f16, %f24;
	fma.rn.f32 	%f26, %f25, %f16, %f16;
	fma.rn.f32 	%f27, %f15, 0f3F317218, %f26;
	setp.gt.u32 	%p4, %r41, 2139095039;
	fma.rn.f32 	%f28, %f11, 0f7F800000, 0f7F800000;
	selp.f32 	%f29, %f28, %f27, %p4;
	setp.eq.f32 	%p5, %f11, 0f00000000;
	mul.f32 	%f30, %f29, 0fC0000000;
	selp.f32 	%f31, 0f7F800000, %f30, %p5;
	sqrt.rn.f32 	%f32, %f31;
	sin.approx.f32 	%f33, %f9;
	cos.approx.f32 	%f34, %f9;
	mul.f32 	%f39, %f32, %f33;
	mul.f32 	%f38, %f32, %f34;
	mov.b32 	%r69, 1;
	mov.u32 	%r64, %r66;
	mov.u32 	%r65, %r6;
	mov.u32 	%r66, %r7;
	bra.uni 	$L__BB1_4;
$L__BB1_3:
	ld.global.f32 	%f38, [%rd2+32];
	mov.b32 	%r69, 0;
	mov.u32 	%r67, %r6;
	mov.u32 	%r68, %r7;
	mov.f32 	%f39, %f38;
$L__BB1_4:
	cvta.to.global.u64 	%rd7, %rd3;
	mul.wide.s32 	%rd8, %r1, 4;
	add.s64 	%rd9, %rd7, %rd8;
	st.global.f32 	[%rd9], %f39;
	st.global.v2.u32 	[%rd2], {%r63, %r64};
	st.global.v2.u32 	[%rd2+8], {%r65, %r66};
	st.global.v2.u32 	[%rd2+16], {%r67, %r68};
	st.global.v2.u32 	[%rd2+24], {%r69, %r9};
	st.global.f32 	[%rd2+32], %f38;
	st.global.f64 	[%rd2+40], %fd1;
$L__BB1_5:
	setp.ge.s32 	%p6, %r1, %r20;
	@%p6 bra 	$L__BB1_7;
	mul.wide.s32 	%rd10, %r1, 48;
	add.s64 	%rd11, %rd1, %rd10;
	ld.global.v2.u32 	{%r46, %r47}, [%rd11];
	ld.global.v2.u32 	{%r48, %r49}, [%rd11+8];
	ld.global.v2.u32 	{%r50, %r51}, [%rd11+16];
	ld.global.v2.u32 	{%r52, %r53}, [%rd11+24];
	ld.global.f32 	%f35, [%rd11+32];
	ld.global.f64 	%fd2, [%rd11+40];
	shr.u32 	%r54, %r47, 2;
	xor.b32  	%r55, %r54, %r47;
	shl.b32 	%r56, %r51, 4;
	shl.b32 	%r57, %r55, 1;
	xor.b32  	%r58, %r56, %r57;
	xor.b32  	%r59, %r58, %r51;
	xor.b32  	%r60, %r59, %r55;
	add.s32 	%r61, %r46, 362437;
	add.s32 	%r62, %r60, %r61;
	cvt.rn.f32.u32 	%f36, %r62;
	fma.rn.f32 	%f37, %f36, 0f2F800000, 0f2F000000;
	cvta.to.global.u64 	%rd12, %rd4;
	mul.wide.s32 	%rd13, %r1, 4;
	add.s64 	%rd14, %rd12, %rd13;
	st.global.f32 	[%rd14], %f37;
	st.global.v2.u32 	[%rd11], {%r61, %r48};
	st.global.v2.u32 	[%rd11+8], {%r49, %r50};
	st.global.v2.u32 	[%rd11+16], {%r51, %r60};
	st.global.v2.u32 	[%rd11+24], {%r52, %r53};
	st.global.f32 	[%rd11+32], %f35;
	st.global.f64 	[%rd11+40], %fd2;
$L__BB1_7:
	ret;

}
	// .globl	_Z15update_saliencePfS_i
.visible .entry _Z15update_saliencePfS_i(
	.param .u64 .ptr .align 1 _Z15update_saliencePfS_i_param_0,
	.param .u64 .ptr .align 1 _Z15update_saliencePfS_i_param_1,
	.param .u32 _Z15update_saliencePfS_i_param_2
)
{
	.reg .pred 	%p<3>;
	.reg .b32 	%r<7>;
	.reg .b32 	%f<6>;
	.reg .b64 	%rd<8>;

	ld.param.u64 	%rd2, [_Z15update_saliencePfS_i_param_0];
	ld.param.u64 	%rd3, [_Z15update_saliencePfS_i_param_1];
	ld.param.u32 	%r2, [_Z15update_saliencePfS_i_param_2];
	mov.u32 	%r3, %tid.x;
	mov.u32 	%r4, %ctaid.x;
	mov.u32 	%r5, %ntid.x;
	mad.lo.s32 	%r1, %r4, %r5, %r3;
	setp.ge.s32 	%p1, %r1, %r2;
	@%p1 bra 	$L__BB2_3;
	cvta.to.global.u64 	%rd4, %rd2;
	cvta.to.global.u64 	%rd5, %rd3;
	mul.wide.s32 	%rd6, %r1, 4;
	add.s64 	%rd1, %rd4, %rd6;
	ld.global.f32 	%f1, [%rd1];
	mul.f32 	%f2, %f1, 0f3F7851EC;
	st.global.f32 	[%rd1], %f2;
	add.s64 	%rd7, %rd5, %rd6;
	ld.global.f32 	%f3, [%rd7];
	mul.f32 	%f4, %f3, 0f3DCCCCCD;
	fma.rn.f32 	%f5, %f2, 0f3F666666, %f4;
	st.global.f32 	[%rd1], %f5;
	setp.geu.f32 	%p2, %f5, 0f3A83126F;
	@%p2 bra 	$L__BB2_3;
	mov.b32 	%r6, 0;
	st.global.u32 	[%rd1], %r6;
$L__BB2_3:
	ret;

}
	// .globl	_Z16write_activationPfS_PKffi
.visible .entry _Z16write_activationPfS_PKffi(
	.param .u64 .ptr .align 1 _Z16write_activationPfS_PKffi_param_0,
	.param .u64 .ptr .align 1 _Z16write_activationPfS_PKffi_param_1,
	.param .u64 .ptr .align 1 _Z16write_activationPfS_PKffi_param_2,
	.param .f32 _Z16write_activationPfS_PKffi_param_3,
	.param .u32 _Z16write_activationPfS_PKffi_param_4
)
{
	.reg .pred 	%p<3>;
	.reg .b32 	%r<8>;
	.reg .b32 	%f<3>;
	.reg .b64 	%rd<13>;

	ld.param.u64 	%rd1, [_Z16write_activationPfS_PKffi_param_0];
	ld.param.u64 	%rd2, [_Z16write_activationPfS_PKffi_param_1];
	ld.param.u64 	%rd3, [_Z16write_activationPfS_PKffi_param_2];
	ld.param.f32 	%f1, [_Z16write_activationPfS_PKffi_param_3];
	ld.param.u32 	%r2, [_Z16write_activationPfS_PKffi_param_4];
	mov.u32 	%r3, %tid.x;
	mov.u32 	%r4, %ctaid.x;
	mov.u32 	%r5, %ntid.x;
	mad.lo.s32 	%r1, %r4, %r5, %r3;
	setp.gt.s32 	%p1, %r1, 31;
	@%p1 bra 	$L__BB3_3;
	cvta.to.global.u64 	%rd4, %rd3;
	cvta.to.global.u64 	%rd5, %rd1;
	mul.wide.s32 	%rd6, %r1, 4;
	add.s64 	%rd7, %rd4, %rd6;
	ld.global.f32 	%f2, [%rd7];
	shl.b32 	%r6, %r2, 5;
	add.s32 	%r7, %r6, %r1;
	mul.wide.s32 	%rd8, %r7, 4;
	add.s64 	%rd9, %rd5, %rd8;
	st.global.f32 	[%rd9], %f2;
	setp.ne.s32 	%p2, %r1, 0;
	@%p2 bra 	$L__BB3_3;
	cvta.to.global.u64 	%rd10, %rd2;
	mul.wide.s32 	%rd11, %r2, 4;
	add.s64 	%rd12, %rd10, %rd11;
	st.global.f32 	[%rd12], %f1;
$L__BB3_3:
	ret;

}


// ===== COMPILED SASS (sm_100) =====

	.target	sm_100

	.elftype	@"ET_EXEC"


//--------------------- .note.nv.tkinfo           --------------------------
	.section	.note.nv.tkinfo,"",@"SHT_NOTE"
	.sectionflags	@"SHF_NOTE_NV_TKINFO"
	.tkinfo
        /*0018*/ 	.word	0x00000002
        /*0030*/ 	.string	""
        /*0030*/ 	.string	"ptxas"
        /*0030*/ 	.string	"Cuda compilation tools, release 13.0, V13.0.88"
        /*0030*/ 	.string	"Build cuda_13.0.r13.0/compiler.36424714_0"
        /*0030*/ 	.string	"-arch sm_100 -m 64 "



//--------------------- .note.nv.cuinfo           --------------------------
	.section	.note.nv.cuinfo,"",@"SHT_NOTE"
	.sectionflags	@"SHF_NOTE_NV_CUINFO"
        /*0018*/ 	.short	0x0002
        /*001a*/ 	.short	0x0064
        /*001c*/ 	.short	0x0082
	.zero		2


//--------------------- .nv.info                  --------------------------
	.section	.nv.info,"",@"SHT_CUDA_INFO"
	.align	4


	//----- nvinfo : EIATTR_REGCOUNT
	.align		4
        /*0000*/ 	.byte	0x04, 0x2f
        /*0002*/ 	.short	(.L_10 - .L_9)
	.align		4
.L_9:
        /*0004*/ 	.word	index@(_Z8init_rngP17curandStateXORWOWm)
        /*0008*/ 	.word	0x0000001f


	//----- nvinfo : EIATTR_FRAME_SIZE
	.align		4
.L_10:
        /*000c*/ 	.byte	0x04, 0x11
        /*000e*/ 	.short	(.L_12 - .L_11)
	.align		4
.L_11:
        /*0010*/ 	.word	index@(_Z8init_rngP17curandStateXORWOWm)
        /*0014*/ 	.word	0x00000000


	//----- nvinfo : EIATTR_REGCOUNT
	.align		4
.L_12:
        /*0018*/ 	.byte	0x04, 0x2f
        /*001a*/ 	.short	(.L_14 - .L_13)
	.align		4
.L_13:
        /*001c*/ 	.word	index@(_Z15generate_inputsP17curandStateXORWOWPfS1_i)
        /*0020*/ 	.word	0x0000001a


	//----- nvinfo : EIATTR_FRAME_SIZE
	.align		4
.L_14:
        /*0024*/ 	.byte	0x04, 0x11
        /*0026*/ 	.short	(.L_16 - .L_15)
	.align		4
.L_15:
        /*0028*/ 	.word	index@($__internal_0_$__cuda_sm20_sqrt_rn_f32_slowpath)
        /*002c*/ 	.word	0x00000000


	//----- nvinfo : EIATTR_FRAME_SIZE
	.align		4
.L_16:
        /*0030*/ 	.byte	0x04, 0x11
        /*0032*/ 	.short	(.L_18 - .L_17)
	.align		4
.L_17:
        /*0034*/ 	.word	index@(_Z15generate_inputsP17curandStateXORWOWPfS1_i)
        /*0038*/ 	.word	0x00000000


	//----- nvinfo : EIATTR_REGCOUNT
	.align		4
.L_18:
        /*003c*/ 	.byte	0x04, 0x2f
        /*003e*/ 	.short	(.L_20 - .L_19)
	.align		4
.L_19:
        /*0040*/ 	.word	index@(_Z15update_saliencePfS_i)
        /*0044*/ 	.word	0x0000000c


	//----- nvinfo : EIATTR_FRAME_SIZE
	.align		4
.L_20:
        /*0048*/ 	.byte	0x04, 0x11
        /*004a*/ 	.short	(.L_22 - .L_21)
	.align		4
.L_21:
        /*004c*/ 	.word	index@(_Z15update_saliencePfS_i)
        /*0050*/ 	.word	0x00000000


	//----- nvinfo : EIATTR_REGCOUNT
	.align		4
.L_22:
        /*0054*/ 	.byte	0x04, 0x2f
        /*0056*/ 	.short	(.L_24 - .L_23)
	.align		4
.L_23:
        /*0058*/ 	.word	index@(_Z16write_activationPfS_PKffi)
        /*005c*/ 	.word	0x0000000c


	//----- nvinfo : EIATTR_FRAME_SIZE
	.align		4
.L_24:
        /*0060*/ 	.byte	0x04, 0x11
        /*0062*/ 	.short	(.L_26 - .L_25)
	.align		4
.L_25:
        /*0064*/ 	.word	index@(_Z16write_activationPfS_PKffi)
        /*0068*/ 	.word	0x00000000


	//----- nvinfo : EIATTR_MIN_STACK_SIZE
	.align		4
.L_26:
        /*006c*/ 	.byte	0x04, 0x12
        /*006e*/ 	.short	(.L_28 - .L_27)
	.align		4
.L_27:
        /*0070*/ 	.word	index@(_Z16write_activationPfS_PKffi)
        /*0074*/ 	.word	0x00000000


	//----- nvinfo : EIATTR_MIN_STACK_SIZE
	.align		4
.L_28:
        /*0078*/ 	.byte	0x04, 0x12
        /*007a*/ 	.short	(.L_30 - .L_29)
	.align		4
.L_29:
        /*007c*/ 	.word	index@(_Z15update_saliencePfS_i)
        /*0080*/ 	.word	0x00000000


	//----- nvinfo : EIATTR_MIN_STACK_SIZE
	.align		4
.L_30:
        /*0084*/ 	.byte	0x04, 0x12
        /*0086*/ 	.short	(.L_32 - .L_31)
	.align		4
.L_31:
        /*0088*/ 	.word	index@(_Z15generate_inputsP17curandStateXORWOWPfS1_i)
        /*008c*/ 	.word	0x00000000


	//----- nvinfo : EIATTR_MIN_STACK_SIZE
	.align		4
.L_32:
        /*0090*/ 	.byte	0x04, 0x12
        /*0092*/ 	.short	(.L_34 - .L_33)
	.align		4
.L_33:
        /*0094*/ 	.word	index@(_Z8init_rngP17curandStateXORWOWm)
        /*0098*/ 	.word	0x00000000
.L_34:


//--------------------- .nv.compat                --------------------------
	.section	.nv.compat,"",@"SHT_CUDA_COMPAT_INFO"
	.align	4
        /*0000*/ 	.byte	0x02, 0x09, 0x00, 0x00, 0x02, 0x02, 0x01, 0x00, 0x02, 0x05, 0x05, 0x00, 0x03, 0x07, 0x01, 0x01
        /*0010*/ 	.byte	0x02, 0x03, 0x00, 0x00, 0x02, 0x06, 0x01, 0x00, 0x04, 0x0b, 0x08, 0x00, 0x01, 0x00, 0x00, 0x00
        /*0020*/ 	.byte	0x00, 0x00, 0x00, 0x00


//--------------------- .nv.info._Z16write_activationPfS_PKffi --------------------------
	.section	.nv.info._Z16write_activationPfS_PKffi,"",@"SHT_CUDA_INFO"
	.sectionflags	@""
	.align	4


	//----- nvinfo : EIATTR_CUDA_API_VERSION
	.align		4
        /*0000*/ 	.byte	0x04, 0x37
        /*0002*/ 	.short	(.L_36 - .L_35)
.L_35:
        /*0004*/ 	.word	0x00000082


	//----- nvinfo : EIATTR_KPARAM_INFO
	.align		4
.L_36:
        /*0008*/ 	.byte	0x04, 0x17
        /*000a*/ 	.short	(.L_38 - .L_37)
.L_37:
        /*000c*/ 	.word	0x00000000
        /*0010*/ 	.short	0x0004
        /*0012*/ 	.short	0x001c
        /*0014*/ 	.byte	0x00, 0xf0, 0x11, 0x00


	//----- nvinfo : EIATTR_KPARAM_INFO
	.align		4
.L_38:
        /*0018*/ 	.byte	0x04, 0x17
        /*001a*/ 	.short	(.L_40 - .L_39)
.L_39:
        /*001c*/ 	.word	0x00000000
        /*0020*/ 	.short	0x0003
        /*0022*/ 	.short	0x0018
        /*0024*/ 	.byte	0x00, 0xf0, 0x11, 0x00


	//----- nvinfo : EIATTR_KPARAM_INFO
	.align		4
.L_40:
        /*0028*/ 	.byte	0x04, 0x17
        /*002a*/ 	.short	(.L_42 - .L_41)
.L_41:
        /*002c*/ 	.word	0x00000000
        /*0030*/ 	.short	0x0002
        /*0032*/ 	.short	0x0010
        /*0034*/ 	.byte	0x00, 0xf5, 0x21, 0x00


	//----- nvinfo : EIATTR_KPARAM_INFO
	.align		4
.L_42:
        /*0038*/ 	.byte	0x04, 0x17
        /*003a*/ 	.short	(.L_44 - .L_43)
.L_43:
        /*003c*/ 	.word	0x00000000
        /*0040*/ 	.short	0x0001
        /*0042*/ 	.short	0x0008
        /*0044*/ 	.byte	0x00, 0xf5, 0x21, 0x00


	//----- nvinfo : EIATTR_KPARAM_INFO
	.align		4
.L_44:
        /*0048*/ 	.byte	0x04, 0x17
        /*004a*/ 	.short	(.L_46 - .L_45)
.L_45:
        /*004c*/ 	.word	0x00000000
        /*0050*/ 	.short	0x0000
        /*0052*/ 	.short	0x0000
        /*0054*/ 	.byte	0x00, 0xf5, 0x21, 0x00


	//----- nvinfo : EIATTR_SPARSE_MMA_MASK
	.align		4
.L_46:
        /*0058*/ 	.byte	0x03, 0x50
        /*005a*/ 	.short	0x0000


	//----- nvinfo : EIATTR_MAXREG_COUNT
	.align		4
        /*005c*/ 	.byte	0x03, 0x1b
        /*005e*/ 	.short	0x00ff


	//----- nvinfo : EIATTR_MERCURY_ISA_VERSION
	.align		4
        /*0060*/ 	.byte	0x03, 0x5f
        /*0062*/ 	.short	0x0101


	//----- nvinfo : EIATTR_VRC_CTA_INIT_COUNT
	.align		4
        /*0064*/ 	.byte	0x02, 0x4a
	.zero		1
	.zero		1


	//----- nvinfo : EIATTR_EXIT_INSTR_OFFSETS
	.align		4
        /*0068*/ 	.byte	0x04, 0x1c
        /*006a*/ 	.short	(.L_48 - .L_47)


	//   ....[0]....
.L_47:
        /*006c*/ 	.word	0x00000060


	//   ....[1]....
        /*0070*/ 	.word	0x00000110


	//   ....[2]....
        /*0074*/ 	.word	0x00000160


	//----- nvinfo : EIATTR_CBANK_PARAM_SIZE
	.align		4
.L_48:
        /*0078*/ 	.byte	0x03, 0x19
        /*007a*/ 	.short	0x0020


	//----- nvinfo : EIATTR_PARAM_CBANK
	.align		4
        /*007c*/ 	.byte	0x04, 0x0a
        /*007e*/ 	.short	(.L_50 - .L_49)
	.align		4
.L_49:
        /*0080*/ 	.word	index@(.nv.constant0._Z16write_activationPfS_PKffi)
        /*0084*/ 	.short	0x0380
        /*0086*/ 	.short	0x0020


	//----- nvinfo : EIATTR_SW_WAR
	.align		4
.L_50:
        /*0088*/ 	.byte	0x04, 0x36
        /*008a*/ 	.short	(.L_52 - .L_51)
.L_51:
        /*008c*/ 	.word	0x00000008
.L_52:


//--------------------- .nv.info._Z15update_saliencePfS_i --------------------------
	.section	.nv.info._Z15update_saliencePfS_i,"",@"SHT_CUDA_INFO"
	.sectionflags	@""
	.align	4


	//----- nvinfo : EIATTR_CUDA_API_VERSION
	.align		4
        /*0000*/ 	.byte	0x04, 0x37
        /*0002*/ 	.short	(.L_54 - .L_53)
.L_53:
        /*0004*/ 	.word	0x00000082


	//----- nvinfo : EIATTR_KPARAM_INFO
	.align		4
.L_54:
        /*0008*/ 	.byte	0x04, 0x17
        /*000a*/ 	.short	(.L_56 - .L_55)
.L_55:
        /*000c*/ 	.word	0x00000000
        /*0010*/ 	.short	0x0002
        /*0012*/ 	.short	0x0010
        /*0014*/ 	.byte	0x00, 0xf0, 0x11, 0x00


	//----- nvinfo : EIATTR_KPARAM_INFO
	.align		4
.L_56:
        /*0018*/ 	.byte	0x04, 0x17
        /*001a*/ 	.short	(.L_58 - .L_57)
.L_57:
        /*001c*/ 	.word	0x00000000
        /*0020*/ 	.short	0x0001
        /*0022*/ 	.short	0x0008
        /*0024*/ 	.byte	0x00, 0xf5, 0x21, 0x00


	//----- nvinfo : EIATTR_KPARAM_INFO
	.align		4
.L_58:
        /*0028*/ 	.byte	0x04, 0x17
        /*002a*/ 	.short	(.L_60 - .L_59)
.L_59:
        /*002c*/ 	.word	0x00000000
        /*0030*/ 	.short	0x0000
        /*0032*/ 	.short	0x0000
        /*0034*/ 	.byte	0x00, 0xf5, 0x21, 0x00


	//----- nvinfo : EIATTR_SPARSE_MMA_MASK
	.align		4
.L_60:
        /*0038*/ 	.byte	0x03, 0x50
        /*003a*/ 	.short	0x0000


	//----- nvinfo : EIATTR_MAXREG_COUNT
	.align		4
        /*003c*/ 	.byte	0x03, 0x1b
        /*003e*/ 	.short	0x00ff


	//----- nvinfo : EIATTR_MERCURY_ISA_VERSION
	.align		4
        /*0040*/ 	.byte	0x03, 0x5f
        /*0042*/ 	.short	0x0101


	//----- nvinfo : EIATTR_VRC_CTA_INIT_COUNT
	.align		4
        /*0044*/ 	.byte	0x02, 0x4a
	.zero		1
	.zero		1


	//----- nvinfo : EIATTR_EXIT_INSTR_OFFSETS
	.align		4
        /*0048*/ 	.byte	0x04, 0x1c
        /*004a*/ 	.short	(.L_62 - .L_61)


	//   ....[0]....
.L_61:
        /*004c*/ 	.word	0x00000070


	//   ....[1]....
        /*0050*/ 	.word	0x00000150


	//   ....[2]....
        /*0054*/ 	.word	0x00000170


	//----- nvinfo : EIATTR_CBANK_PARAM_SIZE
	.align		4
.L_62:
        /*0058*/ 	.byte	0x03, 0x19
        /*005a*/ 	.short	0x0014


	//----- nvinfo : EIATTR_PARAM_CBANK
	.align		4
        /*005c*/ 	.byte	0x04, 0x0a
        /*005e*/ 	.short	(.L_64 - .L_63)
	.align		4
.L_63:
        /*0060*/ 	.word	index@(.nv.constant0._Z15update_saliencePfS_i)
        /*0064*/ 	.short	0x0380
        /*0066*/ 	.short	0x0014


	//----- nvinfo : EIATTR_SW_WAR
	.align		4
.L_64:
        /*0068*/ 	.byte	0x04, 0x36
        /*006a*/ 	.short	(.L_66 - .L_65)
.L_65:
        /*006c*/ 	.word	0x00000008
.L_66:


//--------------------- .nv.info._Z15generate_inputsP17curandStateXORWOWPfS1_i --------------------------
	.section	.nv.info._Z15generate_inputsP17curandStateXORWOWPfS1_i,"",@"SHT_CUDA_INFO"
	.sectionflags	@""
	.align	4


	//----- nvinfo : EIATTR_CUDA_API_VERSION
	.align		4
        /*0000*/ 	.byte	0x04, 0x37
        /*0002*/ 	.short	(.L_68 - .L_67)
.L_67:
        /*0004*/ 	.word	0x00000082


	//----- nvinfo : EIATTR_KPARAM_INFO
	.align		4
.L_68:
        /*0008*/ 	.byte	0x04, 0x17
        /*000a*/ 	.short	(.L_70 - .L_69)
.L_69:
        /*000c*/ 	.word	0x00000000
        /*0010*/ 	.short	0x0003
        /*0012*/ 	.short	0x0018
        /*0014*/ 	.byte	0x00, 0xf0, 0x11, 0x00


	//----- nvinfo : EIATTR_KPARAM_INFO
	.align		4
.L_70:
        /*0018*/ 	.byte	0x04, 0x17
        /*001a*/ 	.short	(.L_72 - .L_71)
.L_71:
        /*001c*/ 	.word	0x00000000
        /*0020*/ 	.short	0x0002
        /*0022*/ 	.short	0x0010
        /*0024*/ 	.byte	0x00, 0xf5, 0x21, 0x00


	//----- nvinfo : EIATTR_KPARAM_INFO
	.align		4
.L_72:
        /*0028*/ 	.byte	0x04, 0x17
        /*002a*/ 	.short	(.L_74 - .L_73)
.L_73:
        /*002c*/ 	.word	0x00000000
        /*0030*/ 	.short	0x0001
        /*0032*/ 	.short	0x0008
        /*0034*/ 	.byte	0x00, 0xf5, 0x21, 0x00


	//----- nvinfo : EIATTR_KPARAM_INFO
	.align		4
.L_74:
        /*0038*/ 	.byte	0x04, 0x17
        /*003a*/ 	.short	(.L_76 - .L_75)
.L_75:
        /*003c*/ 	.word	0x00000000
        /*0040*/ 	.short	0x0000
        /*0042*/ 	.short	0x0000
        /*0044*/ 	.byte	0x00, 0xf5, 0x21, 0x00


	//----- nvinfo : EIATTR_SPARSE_MMA_MASK
	.align		4
.L_76:
        /*0048*/ 	.byte	0x03, 0x50
        /*004a*/ 	.short	0x0000


	//----- nvinfo : EIATTR_MAXREG_COUNT
	.align		4
        /*004c*/ 	.byte	0x03, 0x1b
        /*004e*/ 	.short	0x00ff


	//----- nvinfo : EIATTR_MERCURY_ISA_VERSION
	.align		4
        /*0050*/ 	.byte	0x03, 0x5f
        /*0052*/ 	.short	0x0101


	//----- nvinfo : EIATTR_VRC_CTA_INIT_COUNT
	.align		4
        /*0054*/ 	.byte	0x02, 0x4a
	.zero		1
	.zero		1


	//----- nvinfo : EIATTR_EXIT_INSTR_OFFSETS
	.align		4
        /*0058*/ 	.byte	0x04, 0x1c
        /*005a*/ 	.short	(.L_78 - .L_77)


	//   ....[0]....
.L_77:
        /*005c*/ 	.word	0x000006f0


	//   ....[1]....
        /*0060*/ 	.word	0x00000900


	//----- nvinfo : EIATTR_CRS_STACK_SIZE
	.align		4
.L_78:
        /*0064*/ 	.byte	0x04, 0x1e
        /*0066*/ 	.short	(.L_80 - .L_79)
.L_79:
        /*0068*/ 	.word	0x00000000


	//----- nvinfo : EIATTR_CBANK_PARAM_SIZE
	.align		4
.L_80:
        /*006c*/ 	.byte	0x03, 0x19
        /*006e*/ 	.short	0x001c


	//----- nvinfo : EIATTR_PARAM_CBANK
	.align		4
        /*0070*/ 	.byte	0x04, 0x0a
        /*0072*/ 	.short	(.L_82 - .L_81)
	.align		4
.L_81:
        /*0074*/ 	.word	index@(.nv.constant0._Z15generate_inputsP17curandStateXORWOWPfS1_i)
        /*0078*/ 	.short	0x0380
        /*007a*/ 	.short	0x001c


	//----- nvinfo : EIATTR_SW_WAR
	.align		4
.L_82:
        /*007c*/ 	.byte	0x04, 0x36
        /*007e*/ 	.short	(.L_84 - .L_83)
.L_83:
        /*0080*/ 	.word	0x00000008
.L_84:


//--------------------- .nv.info._Z8init_rngP17curandStateXORWOWm --------------------------
	.section	.nv.info._Z8init_rngP17curandStateXORWOWm,"",@"SHT_CUDA_INFO"
	.sectionflags	@""
	.align	4


	//----- nvinfo : EIATTR_CUDA_API_VERSION
	.align		4
        /*0000*/ 	.byte	0x04, 0x37
        /*0002*/ 	.short	(.L_86 - .L_85)
.L_85:
        /*0004*/ 	.word	0x00000082


	//----- nvinfo : EIATTR_KPARAM_INFO
	.align		4
.L_86:
        /*0008*/ 	.byte	0x04, 0x17
        /*000a*/ 	.short	(.L_88 - .L_87)
.L_87:
        /*000c*/ 	.word	0x00000000
        /*0010*/ 	.short	0x0001
        /*0012*/ 	.short	0x0008
        /*0014*/ 	.byte	0x00, 0xf0, 0x21, 0x00


	//----- nvinfo : EIATTR_KPARAM_INFO
	.align		4
.L_88:
        /*0018*/ 	.byte	0x04, 0x17
        /*001a*/ 	.short	(.L_90 - .L_89)
.L_89:
        /*001c*/ 	.word	0x00000000
        /*0020*/ 	.short	0x0000
        /*0022*/ 	.short	0x0000
        /*0024*/ 	.byte	0x00, 0xf5, 0x21, 0x00


	//----- nvinfo : EIATTR_SPARSE_MMA_MASK
	.align		4
.L_90:
        /*0028*/ 	.byte	0x03, 0x50
        /*002a*/ 	.short	0x0000


	//----- nvinfo : EIATTR_MAXREG_COUNT
	.align		4
        /*002c*/ 	.byte	0x03, 0x1b
        /*002e*/ 	.short	0x00ff


	//----- nvinfo : EIATTR_MERCURY_ISA_VERSION
	.align		4
        /*0030*/ 	.byte	0x03, 0x5f
        /*0032*/ 	.short	0x0101


	//----- nvinfo : EIATTR_VRC_CTA_INIT_COUNT
	.align		4
        /*0034*/ 	.byte	0x02, 0x4a
	.zero		1
	.zero		1


	//----- nvinfo : EIATTR_EXIT_INSTR_OFFSETS
	.align		4
        /*0038*/ 	.byte	0x04, 0x1c
        /*003a*/ 	.short	(.L_92 - .L_91)


	//   ....[0]....
.L_91:
        /*003c*/ 	.word	0x00000ed0


	//----- nvinfo : EIATTR_CRS_STACK_SIZE
	.align		4
.L_92:
        /*0040*/ 	.byte	0x04, 0x1e
        /*0042*/ 	.short	(.L_94 - .L_93)
.L_93:
        /*0044*/ 	.word	0x00000000


	//----- nvinfo : EIATTR_CBANK_PARAM_SIZE
	.align		4
.L_94:
        /*0048*/ 	.byte	0x03, 0x19
        /*004a*/ 	.short	0x0010


	//----- nvinfo : EIATTR_PARAM_CBANK
	.align		4
        /*004c*/ 	.byte	0x04, 0x0a
        /*004e*/ 	.short	(.L_96 - .L_95)
	.align		4
.L_95:
        /*0050*/ 	.word	index@(.nv.constant0._Z8init_rngP17curandStateXORWOWm)
        /*0054*/ 	.short	0x0380
        /*0056*/ 	.short	0x0010


	//----- nvinfo : EIATTR_SW_WAR
	.align		4
.L_96:
        /*0058*/ 	.byte	0x04, 0x36
        /*005a*/ 	.short	(.L_98 - .L_97)
.L_97:
        /*005c*/ 	.word	0x00000008
.L_98:


//--------------------- .nv.callgraph             --------------------------
	.section	.nv.callgraph,"",@"SHT_CUDA_CALLGRAPH"
	.align	4
	.sectionentsize	8
	.align		4
        /*0000*/ 	.word	0x00000000
	.align		4
        /*0004*/ 	.word	0xffffffff
	.align		4
        /*0008*/ 	.word	0x00000000
	.align		4
        /*000c*/ 	.word	0xfffffffe
	.align		4
        /*0010*/ 	.word	0x00000000
	.align		4
        /*0014*/ 	.word	0xfffffffd
	.align		4
        /*0018*/ 	.word	0x00000000
	.align		4
        /*001c*/ 	.word	0xfffffffc


//--------------------- .nv.constant4             --------------------------
	.section	.nv.constant4,"a",@progbits
	.align	8
	.align		8
.nv.constant4:
        /*0000*/ 	.dword	precalc_xorwow_matrix
	.align		8
        /*0008*/ 	.dword	precalc_xorwow_offset_matrix
	.align		8
        /*0010*/ 	.dword	mrg32k3aM1
	.align		8
        /*0018*/ 	.dword	mrg32k3aM2
	.align		8
        /*0020*/ 	.dword	mrg32k3aM1SubSeq
	.align		8
        /*0028*/ 	.dword	mrg32k3aM2SubSeq
	.align		8
        /*0030*/ 	.dword	mrg32k3aM1Seq
	.align		8
        /*0038*/ 	.dword	mrg32k3aM2Seq


//--------------------- .nv.constant3             --------------------------
	.section	.nv.constant3,"a",@progbits
	.align	8
.nv.constant3:
	.type		__cr_lgamma_table,@object
	.size		__cr_lgamma_table,(.L_8 - __cr_lgamma_table)
__cr_lgamma_table:
        /*0000*/ 	.byte	0x00, 0x00, 0x00, 0x00, 0x00, 0x00, 0x00, 0x00, 0x00, 0x00, 0x00, 0x00, 0x00, 0x00, 0x00, 0x00
        /*0010*/ 	.byte	0xef, 0x39, 0xfa, 0xfe, 0x42, 0x2e, 0xe6, 0x3f, 0x02, 0x20, 0x2a, 0xfa, 0x0b, 0xab, 0xfc, 0x3f
        /*0020*/ 	.byte	0xf9, 0x2c, 0x92, 0x7c, 0xa7, 0x6c, 0x09, 0x40, 0xc9, 0x79, 0x44, 0x3c, 0x64, 0x26, 0x13, 0x40
        /*0030*/ 	.byte	0xca, 0x01, 0xcf, 0x3a, 0x27, 0x51, 0x1a, 0x40, 0x30, 0xcc, 0x2d, 0xf3, 0xe1, 0x0c, 0x21, 0x40
        /*0040*/ 	.byte	0x0d, 0xb7, 0xfc, 0x82, 0x8e, 0x35, 0x25, 0x40
.L_8:


//--------------------- .text._Z16write_activationPfS_PKffi --------------------------
	.section	.text._Z16write_activationPfS_PKffi,"ax",@progbits
	.align	128
        .global         _Z16write_activationPfS_PKffi
        .type           _Z16write_activationPfS_PKffi,@function
        .size           _Z16write_activationPfS_PKffi,(.L_x_22 - _Z16write_activationPfS_PKffi)
        .other          _Z16write_activationPfS_PKffi,@"STO_CUDA_ENTRY STV_DEFAULT"
_Z16write_activationPfS_PKffi:
.text._Z16write_activationPfS_PKffi:
[----:B------:R-:W-:Y:S01]  /*0000*/  LDC R1, c[0x0][0x37c] ;  /* 0x0000df00ff017b82 */ /* 0x000fe20000000800 */
[----:B------:R-:W0:Y:S07]  /*0010*/  S2R R7, SR_TID.X ;  /* 0x0000000000077919 */ /* 0x000e2e0000002100 */
[----:B------:R-:W0:Y:S08]  /*0020*/  S2UR UR4, SR_CTAID.X ;  /* 0x00000000000479c3 */ /* 0x000e300000002500 */
[----:B------:R-:W0:Y:S02]  /*0030*/  LDC R0, c[0x0][0x360] ;  /* 0x0000d800ff007b82 */ /* 0x000e240000000800 */
[----:B0-----:R-:W-:-:S05]  /*0040*/  IMAD R7, R0, UR4, R7 ;  /* 0x0000000400077c24 */ /* 0x001fca000f8e0207 */
[----:B------:R-:W-:-:S13]  /*0050*/  ISETP.GT.AND P0, PT, R7, 0x1f, PT ;  /* 0x0000001f0700780c */ /* 0x000fda0003f04270 */
[----:B------:R-:W-:Y:S05]  /*0060*/  @P0 EXIT ;  /* 0x000000000000094d */ /* 0x000fea0003800000 */
[----:B------:R-:W0:Y:S01]  /*0070*/  LDC.64 R2, c[0x0][0x390] ;  /* 0x0000e400ff027b82 */ /* 0x000e220000000a00 */
[----:B------:R-:W1:Y:S07]  /*0080*/  LDCU.64 UR4, c[0x0][0x358] ;  /* 0x00006b00ff0477ac */ /* 0x000e6e0008000a00 */
[----:B------:R-:W2:Y:S08]  /*0090*/  LDC R0, c[0x0][0x39c] ;  /* 0x0000e700ff007b82 */ /* 0x000eb00000000800 */
[----:B------:R-:W3:Y:S01]  /*00a0*/  LDC.64 R4, c[0x0][0x380] ;  /* 0x0000e000ff047b82 */ /* 0x000ee20000000a00 */
[----:B0-----:R-:W-:-:S06]  /*00b0*/  IMAD.WIDE R2, R7, 0x4, R2 ;  /* 0x0000000407027825 */ /* 0x001fcc00078e0202 */
[----:B-1----:R-:W4:Y:S01]  /*00c0*/  LDG.E R3, desc[UR4][R2.64] ;  /* 0x0000000402037981 */ /* 0x002f22000c1e1900 */
[----:B------:R-:W-:Y:S02]  /*00d0*/  ISETP.NE.AND P0, PT, R7, RZ, PT ;  /* 0x000000ff0700720c */ /* 0x000fe40003f05270 */
[----:B--2---:R-:W-:-:S05]  /*00e0*/  LEA R9, R0, R7, 0x5 ;  /* 0x0000000700097211 */ /* 0x004fca00078e28ff */
[----:B---3--:R-:W-:-:S05]  /*00f0*/  IMAD.WIDE R4, R9, 0x4, R4 ;  /* 0x0000000409047825 */ /* 0x008fca00078e0204 */
[----:B----4-:R0:W-:Y:S01]  /*0100*/  STG.E desc[UR4][R4.64], R3 ;  /* 0x0000000304007986 */ /* 0x0101e2000c101904 */
[----:B------:R-:W-:Y:S05]  /*0110*/  @P0 EXIT ;  /* 0x000000000000094d */ /* 0x000fea0003800000 */
[----:B0-----:R-:W0:Y:S08]  /*0120*/  LDC.64 R2, c[0x0][0x388] ;  /* 0x0000e200ff027b82 */ /* 0x001e300000000a00 */
[----:B------:R-:W1:Y:S01]  /*0130*/  LDC R5, c[0x0][0x398] ;  /* 0x0000e600ff057b82 */ /* 0x000e620000000800 */
[----:B0-----:R-:W-:-:S05]  /*0140*/  IMAD.WIDE R2, R0, 0x4, R2 ;  /* 0x0000000400027825 */ /* 0x001fca00078e0202 */
[----:B-1----:R-:W-:Y:S01]  /*0150*/  STG.E desc[UR4][R2.64], R5 ;  /* 0x0000000502007986 */ /* 0x002fe2000c101904 */
[----:B------:R-:W-:Y:S05]  /*0160*/  EXIT ;  /* 0x000000000000794d */ /* 0x000fea0003800000 */
.L_x_0:
[----:B------:R-:W-:-:S00]  /*0170*/  BRA `(.L_x_0) ;  /* 0xfffffffc00fc7947 */ /* 0x000fc0000383ffff */
[----:B------:R-:W-:-:S00]  /*0180*/  NOP ;  /* 0x0000000000007918 */ /* 0x000fc00000000000 */
[----:B------:R-:W-:-:S00]  /*0190*/  NOP ;  /* 0x0000000000007918 */ /* 0x000fc00000000000 */
[----:B------:R-:W-:-:S00]  /*01a0*/  NOP ;  /* 0x0000000000007918 */ /* 0x000fc00000000000 */
[----:B------:R-:W-:-:S00]  /*01b0*/  NOP ;  /* 0x0000000000007918 */ /* 0x000fc00000000000 */
[----:B------:R-:W-:-:S00]  /*01c0*/  NOP ;  /* 0x0000000000007918 */ /* 0x000fc00000000000 */
[----:B------:R-:W-:-:S00]  /*01d0*/  NOP ;  /* 0x0000000000007918 */ /* 0x000fc00000000000 */
[----:B------:R-:W-:-:S00]  /*01e0*/  NOP ;  /* 0x0000000000007918 */ /* 0x000fc00000000000 */
[----:B------:R-:W-:-:S00]  /*01f0*/  NOP ;  /* 0x0000000000007918 */ /* 0x000fc00000000000 */
.L_x_22:


//--------------------- .text._Z15update_saliencePfS_i --------------------------
	.section	.text._Z15update_saliencePfS_i,"ax",@progbits
	.align	128
        .global         _Z15update_saliencePfS_i
        .type           _Z15update_saliencePfS_i,@function
        .size           _Z15update_saliencePfS_i,(.L_x_23 - _Z15update_saliencePfS_i)
        .other          _Z15update_saliencePfS_i,@"STO_CUDA_ENTRY STV_DEFAULT"
_Z15update_saliencePfS_i:
.text._Z15update_saliencePfS_i:
[----:B------:R-:W-:Y:S01]  /*0000*/  LDC R1, c[0x0][0x37c] ;  /* 0x0000df00ff017b82 */ /* 0x000fe20000000800 */
[----:B------:R-:W0:Y:S07]  /*0010*/  S2R R7, SR_TID.X ;  /* 0x0000000000077919 */ /* 0x000e2e0000002100 */
[----:B------:R-:W0:Y:S01]  /*0020*/  S2UR UR4, SR_CTAID.X ;  /* 0x00000000000479c3 */ /* 0x000e220000002500 */
[----:B------:R-:W1:Y:S07]  /*0030*/  LDCU UR5, c[0x0][0x390] ;  /* 0x00007200ff0577ac */ /* 0x000e6e0008000800 */
[----:B------:R-:W0:Y:S02]  /*0040*/  LDC R0, c[0x0][0x360] ;  /* 0x0000d800ff007b82 */ /* 0x000e240000000800 */
[----:B0-----:R-:W-:-:S05]  /*0050*/  IMAD R7, R0, UR4, R7 ;  /* 0x0000000400077c24 */ /* 0x001fca000f8e0207 */
[----:B-1----:R-:W-:-:S13]  /*0060*/  ISETP.GE.AND P0, PT, R7, UR5, PT ;  /* 0x0000000507007c0c */ /* 0x002fda000bf06270 */
[----:B------:R-:W-:Y:S05]  /*0070*/  @P0 EXIT ;  /* 0x000000000000094d */ /* 0x000fea0003800000 */
[----:B------:R-:W0:Y:S01]  /*0080*/  LDC.64 R2, c[0x0][0x380] ;  /* 0x0000e000ff027b82 */ /* 0x000e220000000a00 */
[----:B------:R-:W1:Y:S07]  /*0090*/  LDCU.64 UR4, c[0x0][0x358] ;  /* 0x00006b00ff0477ac */ /* 0x000e6e0008000a00 */
[----:B------:R-:W2:Y:S01]  /*00a0*/  LDC.64 R4, c[0x0][0x388] ;  /* 0x0000e200ff047b82 */ /* 0x000ea20000000a00 */
[----:B0-----:R-:W-:-:S05]  /*00b0*/  IMAD.WIDE R2, R7, 0x4, R2 ;  /* 0x0000000407027825 */ /* 0x001fca00078e0202 */
[----:B-1----:R-:W3:Y:S01]  /*00c0*/  LDG.E R0, desc[UR4][R2.64] ;  /* 0x0000000402007981 */ /* 0x002ee2000c1e1900 */
[----:B--2---:R-:W-:-:S04]  /*00d0*/  IMAD.WIDE R4, R7, 0x4, R4 ;  /* 0x0000000407047825 */ /* 0x004fc800078e0204 */
[----:B---3--:R-:W-:-:S05]  /*00e0*/  FMUL R9, R0, 0.97000002861022949219 ;  /* 0x3f7851ec00097820 */ /* 0x008fca0000400000 */
[----:B------:R0:W-:Y:S04]  /*00f0*/  STG.E desc[UR4][R2.64], R9 ;  /* 0x0000000902007986 */ /* 0x0001e8000c101904 */
[----:B------:R-:W2:Y:S02]  /*0100*/  LDG.E R4, desc[UR4][R4.64] ;  /* 0x0000000404047981 */ /* 0x000ea4000c1e1900 */
[----:B--2---:R-:W-:-:S04]  /*0110*/  FMUL R0, R4, 0.10000000149011611938 ;  /* 0x3dcccccd04007820 */ /* 0x004fc80000400000 */
[----:B------:R-:W-:-:S05]  /*0120*/  FFMA R7, R9, 0.89999997615814208984, R0 ;  /* 0x3f66666609077823 */ /* 0x000fca0000000000 */
[----:B------:R-:W-:Y:S01]  /*0130*/  FSETP.GEU.AND P0, PT, R7, 0.0010000000474974513054, PT ;  /* 0x3a83126f0700780b */ /* 0x000fe20003f0e000 */
[----:B------:R0:W-:-:S12]  /*0140*/  STG.E desc[UR4][R2.64], R7 ;  /* 0x0000000702007986 */ /* 0x0001d8000c101904 */
[----:B0-----:R-:W-:Y:S05]  /*0150*/  @P0 EXIT ;  /* 0x000000000000094d */ /* 0x001fea0003800000 */
[----:B------:R-:W-:Y:S01]  /*0160*/  STG.E desc[UR4][R2.64], RZ ;  /* 0x000000ff02007986 */ /* 0x000fe2000c101904 */
[----:B------:R-:W-:Y:S05]  /*0170*/  EXIT ;  /* 0x000000000000794d */ /* 0x000fea0003800000 */
.L_x_1:
        /* <DEDUP_REMOVED lines=16> */
.L_x_23:


//--------------------- .text._Z15generate_inputsP17curandStateXORWOWPfS1_i --------------------------
	.section	.text._Z15generate_inputsP17curandStateXORWOWPfS1_i,"ax",@progbits
	.align	128
        .global         _Z15generate_inputsP17curandStateXORWOWPfS1_i
        .type           _Z15generate_inputsP17curandStateXORWOWPfS1_i,@function
        .size           _Z15generate_inputsP17curandStateXORWOWPfS1_i,(.L_x_21 - _Z15generate_inputsP17curandStateXORWOWPfS1_i)
        .other          _Z15generate_inputsP17curandStateXORWOWPfS1_i,@"STO_CUDA_ENTRY STV_DEFAULT"
_Z15generate_inputsP17curandStateXORWOWPfS1_i:
.text._Z15generate_inputsP17curandStateXORWOWPfS1_i:
[----:B------:R-:W-:Y:S01]  /*0000*/  LDC R1, c[0x0][0x37c] ;  /* 0x0000df00ff017b82 */ /* 0x000fe20000000800 */
[----:B------:R-:W0:Y:S07]  /*0010*/  S2R R2, SR_TID.X ;  /* 0x0000000000027919 */ /* 0x000e2e0000002100 */
[----:B------:R-:W0:Y:S01]  /*0020*/  S2UR UR5, SR_CTAID.X ;  /* 0x00000000000579c3 */ /* 0x000e220000002500 */
[----:B------:R-:W1:Y:S01]  /*0030*/  LDCU UR4, c[0x0][0x398] ;  /* 0x00007300ff0477ac */ /* 0x000e620008000800 */
[----:B------:R-:W-:Y:S01]  /*0040*/  BSSY.RECONVERGENT B0, `(.L_x_2) ;  /* 0x0000068000007945 */ /* 0x000fe20003800200 */
[----:B------:R-:W2:Y:S05]  /*0050*/  LDCU.64 UR6, c[0x0][0x358] ;  /* 0x00006b00ff0677ac */ /* 0x000eaa0008000a00 */
[----:B------:R-:W0:Y:S01]  /*0060*/  LDC R3, c[0x0][0x360] ;  /* 0x0000d800ff037b82 */ /* 0x000e220000000800 */
[----:B-1----:R-:W-:Y:S01]  /*0070*/  USHF.L.U32 UR4, UR4, 0x5, URZ ;  /* 0x0000000504047899 */ /* 0x002fe200080006ff */
[----:B0-----:R-:W-:-:S05]  /*0080*/  IMAD R2, R3, UR5, R2 ;  /* 0x0000000503027c24 */ /* 0x001fca000f8e0202 */
[----:B------:R-:W-:-:S13]  /*0090*/  ISETP.GE.AND P0, PT, R2, UR4, PT ;  /* 0x0000000402007c0c */ /* 0x000fda000bf06270 */
[----:B--2---:R-:W-:Y:S05]  /*00a0*/  @P0 BRA `(.L_x_3) ;  /* 0x0000000400840947 */ /* 0x004fea0003800000 */
[----:B------:R-:W0:Y:S02]  /*00b0*/  LDC.64 R4, c[0x0][0x380] ;  /* 0x0000e000ff047b82 */ /* 0x000e240000000a00 */
[----:B0-----:R-:W-:-:S05]  /*00c0*/  IMAD.WIDE R4, R2, 0x30, R4 ;  /* 0x0000003002047825 */ /* 0x001fca00078e0204 */
[----:B------:R-:W2:Y:S04]  /*00d0*/  LDG.E.64 R18, desc[UR6][R4.64+0x18] ;  /* 0x0000180604127981 */ /* 0x000ea8000c1e1b00 */
[----:B------:R0:W5:Y:S04]  /*00e0*/  LDG.E.64 R6, desc[UR6][R4.64+0x28] ;  /* 0x0000280604067981 */ /* 0x000168000c1e1b00 */
[----:B------:R0:W5:Y:S04]  /*00f0*/  LDG.E.64 R10, desc[UR6][R4.64] ;  /* 0x00000006040a7981 */ /* 0x000168000c1e1b00 */
[----:B------:R0:W5:Y:S04]  /*0100*/  LDG.E.64 R8, desc[UR6][R4.64+0x8] ;  /* 0x0000080604087981 */ /* 0x000168000c1e1b00 */
[----:B------:R0:W5:Y:S01]  /*0110*/  LDG.E.64 R12, desc[UR6][R4.64+0x10] ;  /* 0x00001006040c7981 */ /* 0x000162000c1e1b00 */
[----:B------:R-:W-:Y:S01]  /*0120*/  BSSY.RECONVERGENT B1, `(.L_x_4) ;  /* 0x0000050000017945 */ /* 0x000fe20003800200 */
[----:B--2---:R-:W-:-:S13]  /*0130*/  ISETP.NE.AND P0, PT, R18, 0x1, PT ;  /* 0x000000011200780c */ /* 0x004fda0003f05270 */
[----:B0-----:R-:W-:Y:S05]  /*0140*/  @!P0 BRA `(.L_x_5) ;  /* 0x0000000400208947 */ /* 0x001fea0003800000 */
[----:B-----5:R-:W-:Y:S01]  /*0150*/  SHF.R.U32.HI R0, RZ, 0x2, R11 ;  /* 0x00000002ff007819 */ /* 0x020fe2000001160b */
[----:B------:R-:W-:Y:S01]  /*0160*/  IMAD.MOV.U32 R16, RZ, RZ, 0x3e055027 ;  /* 0x3e055027ff107424 */ /* 0x000fe200078e00ff */
[----:B------:R-:W-:Y:S01]  /*0170*/  SHF.L.U32 R14, R13, 0x4, RZ ;  /* 0x000000040d0e7819 */ /* 0x000fe200000006ff */
[----:B------:R-:W-:Y:S01]  /*0180*/  BSSY.RECONVERGENT B2, `(.L_x_6) ;  /* 0x000003a000027945 */ /* 0x000fe20003800200 */
[----:B------:R-:W-:-:S05]  /*0190*/  LOP3.LUT R0, R0, R11, RZ, 0x3c, !PT ;  /* 0x0000000b00007212 */ /* 0x000fca00078e3cff */
[----:B------:R-:W-:-:S05]  /*01a0*/  IMAD.SHL.U32 R3, R0, 0x2, RZ ;  /* 0x0000000200037824 */ /* 0x000fca00078e00ff */
[----:B------:R-:W-:-:S04]  /*01b0*/  LOP3.LUT R3, R13, R14, R3, 0x96, !PT ;  /* 0x0000000e0d037212 */ /* 0x000fc800078e9603 */
[----:B------:R-:W-:Y:S01]  /*01c0*/  LOP3.LUT R14, R3, R0, RZ, 0x3c, !PT ;  /* 0x00000000030e7212 */ /* 0x000fe200078e3cff */
[----:B------:R-:W-:-:S03]  /*01d0*/  HFMA2 R3, -RZ, RZ, 0.1171875, 0 ;  /* 0x2f800000ff037431 */ /* 0x000fc600000001ff */
[C---:B------:R-:W-:Y:S01]  /*01e0*/  IADD3 R0, PT, PT, R10.reuse, 0x587c5, R14 ;  /* 0x000587c50a007810 */ /* 0x040fe20007ffe00e */
[----:B------:R-:W-:-:S03]  /*01f0*/  VIADD R10, R10, 0xb0f8a ;  /* 0x000b0f8a0a0a7836 */ /* 0x000fc60000000000 */
[----:B------:R-:W-:-:S05]  /*0200*/  I2FP.F32.U32 R0, R0 ;  /* 0x0000000000007245 */ /* 0x000fca0000201000 */
[----:B------:R-:W-:-:S05]  /*0210*/  FFMA R0, R0, R3, 1.1641532182693481445e-10 ;  /* 0x2f00000000007423 */ /* 0x000fca0000000003 */
[----:B------:R-:W-:-:S13]  /*0220*/  FSETP.GEU.AND P0, PT, R0, 1.175494350822287508e-38, PT ;  /* 0x008000000000780b */ /* 0x000fda0003f0e000 */
[----:B------:R-:W-:-:S04]  /*0230*/  @!P0 FMUL R0, R0, 8388608 ;  /* 0x4b00000000008820 */ /* 0x000fc80000400000 */
[----:B------:R-:W-:-:S05]  /*0240*/  VIADD R3, R0, 0xc0d55555 ;  /* 0xc0d5555500037836 */ /* 0x000fca0000000000 */
[----:B------:R-:W-:-:S04]  /*0250*/  LOP3.LUT R11, R3, 0xff800000, RZ, 0xc0, !PT ;  /* 0xff800000030b7812 */ /* 0x000fc800078ec0ff */
[----:B------:R-:W-:-:S05]  /*0260*/  IADD3 R3, PT, PT, R0, -R11, RZ ;  /* 0x8000000b00037210 */ /* 0x000fca0007ffe0ff */
[----:B------:R-:W-:Y:S01]  /*0270*/  FADD R15, R3, -1 ;  /* 0xbf800000030f7421 */ /* 0x000fe20000000000 */
[----:B------:R-:W-:Y:S02]  /*0280*/  FSEL R3, RZ, -23, P0 ;  /* 0xc1b80000ff037808 */ /* 0x000fe40000000000 */
[----:B------:R-:W-:Y:S01]  /*0290*/  ISETP.GT.U32.AND P0, PT, R0, 0x7f7fffff, PT ;  /* 0x7f7fffff0000780c */ /* 0x000fe20003f04070 */
[----:B------:R-:W-:-:S04]  /*02a0*/  FFMA R16, R15, -R16, 0.14084610342979431152 ;  /* 0x3e1039f60f107423 */ /* 0x000fc80000000810 */
[----:B------:R-:W-:-:S04]  /*02b0*/  FFMA R16, R15, R16, -0.12148627638816833496 ;  /* 0xbdf8cdcc0f107423 */ /* 0x000fc80000000010 */
[----:B------:R-:W-:-:S04]  /*02c0*/  FFMA R16, R15, R16, 0.13980610668659210205 ;  /* 0x3e0f29550f107423 */ /* 0x000fc80000000010 */
[----:B------:R-:W-:-:S04]  /*02d0*/  FFMA R16, R15, R16, -0.16684235632419586182 ;  /* 0xbe2ad8b90f107423 */ /* 0x000fc80000000010 */
[----:B------:R-:W-:-:S04]  /*02e0*/  FFMA R16, R15, R16, 0.20012299716472625732 ;  /* 0x3e4ced0b0f107423 */ /* 0x000fc80000000010 */
[----:B------:R-:W-:-:S04]  /*02f0*/  FFMA R16, R15, R16, -0.24999669194221496582 ;  /* 0xbe7fff220f107423 */ /* 0x000fc80000000010 */
[----:B------:R-:W-:-:S04]  /*0300*/  FFMA R16, R15, R16, 0.33333182334899902344 ;  /* 0x3eaaaa780f107423 */ /* 0x000fc80000000010 */
[C---:B------:R-:W-:Y:S01]  /*0310*/  FFMA R18, R15.reuse, R16, -0.5 ;  /* 0xbf0000000f127423 */ /* 0x040fe20000000010 */
[----:B------:R-:W-:Y:S02]  /*0320*/  I2FP.F32.S32 R16, R11 ;  /* 0x0000000b00107245 */ /* 0x000fe40000201400 */
[----:B------:R-:W-:Y:S01]  /*0330*/  MOV R11, 0x7f800000 ;  /* 0x7f800000000b7802 */ /* 0x000fe20000000f00 */
[C---:B------:R-:W-:Y:S02]  /*0340*/  FMUL R18, R15.reuse, R18 ;  /* 0x000000120f127220 */ /* 0x040fe40000400000 */
[----:B------:R-:W-:Y:S01]  /*0350*/  FFMA R16, R16, 1.1920928955078125e-07, R3 ;  /* 0x3400000010107823 */ /* 0x000fe20000000003 */
[----:B------:R-:W-:Y:S01]  /*0360*/  SHF.R.U32.HI R3, RZ, 0x2, R8 ;  /* 0x00000002ff037819 */ /* 0x000fe20000011608 */
[----:B------:R-:W-:-:S03]  /*0370*/  FFMA R15, R15, R18, R15 ;  /* 0x000000120f0f7223 */ /* 0x000fc6000000000f */
[----:B------:R-:W-:Y:S01]  /*0380*/  LOP3.LUT R3, R3, R8, RZ, 0x3c, !PT ;  /* 0x0000000803037212 */ /* 0x000fe200078e3cff */
[----:B------:R-:W-:Y:S01]  /*0390*/  FFMA R15, R16, 0.69314718246459960938, R15 ;  /* 0x3f317218100f7823 */ /* 0x000fe2000000000f */
[C---:B------:R-:W-:Y:S01]  /*03a0*/  @P0 FFMA R15, R0.reuse, R11, +INF ;  /* 0x7f800000000f0423 */ /* 0x040fe2000000000b */
[----:B------:R-:W-:Y:S02]  /*03b0*/  FSETP.NEU.AND P0, PT, R0, RZ, PT ;  /* 0x000000ff0000720b */ /* 0x000fe40003f0d000 */
[----:B------:R-:W-:Y:S02]  /*03c0*/  IMAD.SHL.U32 R11, R3, 0x2, RZ ;  /* 0x00000002030b7824 */ /* 0x000fe400078e00ff */
[----:B------:R-:W-:Y:S01]  /*03d0*/  FMUL R15, R15, -2 ;  /* 0xc00000000f0f7820 */ /* 0x000fe20000400000 */
[----:B------:R-:W-:-:S04]  /*03e0*/  SHF.L.U32 R8, R14, 0x4, RZ ;  /* 0x000000040e087819 */ /* 0x000fc800000006ff */
[----:B------:R-:W-:Y:S02]  /*03f0*/  FSEL R17, R15, +INF , P0 ;  /* 0x7f8000000f117808 */ /* 0x000fe40000000000 */
[----:B------:R-:W-:Y:S02]  /*0400*/  LOP3.LUT R11, R3, R11, R8, 0x96, !PT ;  /* 0x0000000b030b7212 */ /* 0x000fe400078e9608 */
[----:B------:R-:W-:Y:S01]  /*0410*/  IADD3 R3, PT, PT, R17, -0xd000000, RZ ;  /* 0xf300000011037810 */ /* 0x000fe20007ffe0ff */
[----:B------:R0:W1:Y:S01]  /*0420*/  MUFU.RSQ R8, R17 ;  /* 0x0000001100087308 */ /* 0x0000620000001400 */
[----:B------:R-:W-:Y:S02]  /*0430*/  LOP3.LUT R15, R11, R14, RZ, 0x3c, !PT ;  /* 0x0000000e0b0f7212 */ /* 0x000fe400078e3cff */
[----:B------:R-:W-:Y:S01]  /*0440*/  ISETP.GT.U32.AND P0, PT, R3, 0x727fffff, PT ;  /* 0x727fffff0300780c */ /* 0x000fe20003f04070 */
[----:B------:R-:W-:Y:S02]  /*0450*/  HFMA2 R3, -RZ, RZ, 0.1495361328125, 0.0004794597625732421875 ;  /* 0x30c90fdbff037431 */ /* 0x000fe400000001ff */
[----:B------:R-:W-:-:S05]  /*0460*/  IMAD.IADD R0, R15, 0x1, R10 ;  /* 0x000000010f007824 */ /* 0x000fca00078e020a */
[----:B------:R-:W-:-:S05]  /*0470*/  I2FP.F32.U32 R0, R0 ;  /* 0x0000000000007245 */ /* 0x000fca0000201000 */
[----:B------:R-:W-:Y:S01]  /*0480*/  FFMA R3, R0, R3, 7.314590599882819788e-10 ;  /* 0x30490fdb00037423 */ /* 0x000fe20000000003 */
[----:B01----:R-:W-:Y:S06]  /*0490*/  @!P0 BRA `(.L_x_7) ;  /* 0x0000000000108947 */ /* 0x003fec0003800000 */
[----:B------:R-:W-:-:S07]  /*04a0*/  MOV R20, 0x4c0 ;  /* 0x000004c000147802 */ /* 0x000fce0000000f00 */
[----:B------:R-:W-:Y:S05]  /*04b0*/  CALL.REL.NOINC `($__internal_0_$__cuda_sm20_sqrt_rn_f32_slowpath) ;  /* 0x0000000400147944 */ /* 0x000fea0003c00000 */
[----:B------:R-:W-:Y:S01]  /*04c0*/  IMAD.MOV.U32 R0, RZ, RZ, R8 ;  /* 0x000000ffff007224 */ /* 0x000fe200078e0008 */
[----:B------:R-:W-:Y:S06]  /*04d0*/  BRA `(.L_x_8) ;  /* 0x0000000000107947 */ /* 0x000fec0003800000 */
.L_x_7:
[----:B------:R-:W-:Y:S01]  /*04e0*/  FMUL.FTZ R0, R17, R8 ;  /* 0x0000000811007220 */ /* 0x000fe20000410000 */
[----:B------:R-:W-:-:S03]  /*04f0*/  FMUL.FTZ R8, R8, 0.5 ;  /* 0x3f00000008087820 */ /* 0x000fc60000410000 */
[----:B------:R-:W-:-:S04]  /*0500*/  FFMA R11, -R0, R0, R17 ;  /* 0x00000000000b7223 */ /* 0x000fc80000000111 */
[----:B------:R-:W-:-:S07]  /*0510*/  FFMA R0, R11, R8, R0 ;  /* 0x000000080b007223 */ /* 0x000fce0000000000 */
.L_x_8:
[----:B------:R-:W-:Y:S05]  /*0520*/  BSYNC.RECONVERGENT B2 ;  /* 0x0000000000027941 */ /* 0x000fea0003800200 */
.L_x_6:
[----:B------:R-:W-:Y:S01]  /*0530*/  FMUL.RZ R16, R3, 0.15915493667125701904 ;  /* 0x3e22f98303107820 */ /* 0x000fe2000040c000 */
[----:B------:R-:W-:Y:S01]  /*0540*/  HFMA2 R18, -RZ, RZ, 0, 5.9604644775390625e-08 ;  /* 0x00000001ff127431 */ /* 0x000fe200000001ff */
[----:B------:R-:W-:Y:S01]  /*0550*/  MOV R11, R9 ;  /* 0x00000009000b7202 */ /* 0x000fe20000000f00 */
[----:B------:R-:W-:Y:S01]  /*0560*/  IMAD.MOV.U32 R8, RZ, RZ, R12 ;  /* 0x000000ffff087224 */ /* 0x000fe200078e000c */
[----:B------:R-:W0:Y:S01]  /*0570*/  MUFU.SIN R3, R16 ;  /* 0x0000001000037308 */ /* 0x000e220000000400 */
[----:B------:R-:W-:-:S07]  /*0580*/  IMAD.MOV.U32 R9, RZ, RZ, R13 ;  /* 0x000000ffff097224 */ /* 0x000fce00078e000d */
[----:B------:R-:W1:Y:S01]  /*0590*/  MUFU.COS R17, R16 ;  /* 0x0000001000117308 */ /* 0x000e620000000000 */
[-C--:B0-----:R-:W-:Y:S01]  /*05a0*/  FMUL R3, R3, R0.reuse ;  /* 0x0000000003037220 */ /* 0x081fe20000400000 */
[----:B-1----:R-:W-:Y:S01]  /*05b0*/  FMUL R17, R17, R0 ;  /* 0x0000000011117220 */ /* 0x002fe20000400000 */
[----:B------:R-:W-:Y:S06]  /*05c0*/  BRA `(.L_x_9) ;  /* 0x0000000000147947 */ /* 0x000fec0003800000 */
.L_x_5:
[----:B------:R-:W2:Y:S01]  /*05d0*/  LDG.E R17, desc[UR6][R4.64+0x20] ;  /* 0x0000200604117981 */ /* 0x000ea2000c1e1900 */
[----:B------:R-:W-:Y:S01]  /*05e0*/  HFMA2 R18, -RZ, RZ, 0, 0 ;  /* 0x00000000ff127431 */ /* 0x000fe200000001ff */
[----:B-----5:R-:W-:Y:S01]  /*05f0*/  MOV R14, R12 ;  /* 0x0000000c000e7202 */ /* 0x020fe20000000f00 */
[----:B------:R-:W-:Y:S01]  /*0600*/  IMAD.MOV.U32 R15, RZ, RZ, R13 ;  /* 0x000000ffff0f7224 */ /* 0x000fe200078e000d */
[----:B--2---:R-:W-:-:S07]  /*0610*/  MOV R3, R17 ;  /* 0x0000001100037202 */ /* 0x004fce0000000f00 */
.L_x_9:
[----:B------:R-:W-:Y:S05]  /*0620*/  BSYNC.RECONVERGENT B1 ;  /* 0x0000000000017941 */ /* 0x000fea0003800200 */
.L_x_4:
[----:B------:R-:W0:Y:S02]  /*0630*/  LDC.64 R12, c[0x0][0x388] ;  /* 0x0000e200ff0c7b82 */ /* 0x000e240000000a00 */
[----:B0-----:R-:W-:-:S05]  /*0640*/  IMAD.WIDE R12, R2, 0x4, R12 ;  /* 0x00000004020c7825 */ /* 0x001fca00078e020c */
[----:B------:R0:W-:Y:S04]  /*0650*/  STG.E desc[UR6][R12.64], R3 ;  /* 0x000000030c007986 */ /* 0x0001e8000c101906 */
[----:B------:R0:W-:Y:S04]  /*0660*/  STG.E.64 desc[UR6][R4.64], R10 ;  /* 0x0000000a04007986 */ /* 0x0001e8000c101b06 */
[----:B------:R0:W-:Y:S04]  /*0670*/  STG.E.64 desc[UR6][R4.64+0x8], R8 ;  /* 0x0000080804007986 */ /* 0x0001e8000c101b06 */
[----:B------:R0:W-:Y:S04]  /*0680*/  STG.E.64 desc[UR6][R4.64+0x10], R14 ;  /* 0x0000100e04007986 */ /* 0x0001e8000c101b06 */
[----:B------:R0:W-:Y:S04]  /*0690*/  STG.E.64 desc[UR6][R4.64+0x18], R18 ;  /* 0x0000181204007986 */ /* 0x0001e8000c101b06 */
[----:B------:R0:W-:Y:S04]  /*06a0*/  STG.E.64 desc[UR6][R4.64+0x28], R6 ;  /* 0x0000280604007986 */ /* 0x0001e8000c101b06 */
[----:B------:R0:W-:Y:S02]  /*06b0*/  STG.E desc[UR6][R4.64+0x20], R17 ;  /* 0x0000201104007986 */ /* 0x0001e4000c101906 */
.L_x_3:
[----:B------:R-:W-:Y:S05]  /*06c0*/  BSYNC.RECONVERGENT B0 ;  /* 0x0000000000007941 */ /* 0x000fea0003800200 */
.L_x_2:
[----:B------:R-:W1:Y:S02]  /*06d0*/  LDCU UR4, c[0x0][0x398] ;  /* 0x00007300ff0477ac */ /* 0x000e640008000800 */
[----:B-1----:R-:W-:-:S13]  /*06e0*/  ISETP.GE.AND P0, PT, R2, UR4, PT ;  /* 0x0000000402007c0c */ /* 0x002fda000bf06270 */
[----:B------:R-:W-:Y:S05]  /*06f0*/  @P0 EXIT ;  /* 0x000000000000094d */ /* 0x000fea0003800000 */
[----:B0-----:R-:W0:Y:S08]  /*0700*/  LDC.64 R4, c[0x0][0x380] ;  /* 0x0000e000ff047b82 */ /* 0x001e300000000a00 */
[----:B------:R-:W1:Y:S01]  /*0710*/  LDC.64 R14, c[0x0][0x390] ;  /* 0x0000e400ff0e7b82 */ /* 0x000e620000000a00 */
[----:B0-----:R-:W-:-:S05]  /*0720*/  IMAD.WIDE R4, R2, 0x30, R4 ;  /* 0x0000003002047825 */ /* 0x001fca00078e0204 */
[----:B------:R-:W2:Y:S04]  /*0730*/  LDG.E.64 R18, desc[UR6][R4.64] ;  /* 0x0000000604127981 */ /* 0x000ea8000c1e1b00 */
[----:B------:R-:W3:Y:S04]  /*0740*/  LDG.E.64 R10, desc[UR6][R4.64+0x10] ;  /* 0x00001006040a7981 */ /* 0x000ee8000c1e1b00 */
[----:B------:R-:W4:Y:S04]  /*0750*/  LDG.E.64 R12, desc[UR6][R4.64+0x8] ;  /* 0x00000806040c7981 */ /* 0x000f28000c1e1b00 */
[----:B------:R-:W5:Y:S04]  /*0760*/  LDG.E.64 R8, desc[UR6][R4.64+0x18] ;  /* 0x0000180604087981 */ /* 0x000f68000c1e1b00 */
[----:B------:R-:W5:Y:S04]  /*0770*/  LDG.E.64 R6, desc[UR6][R4.64+0x28] ;  /* 0x0000280604067981 */ /* 0x000f68000c1e1b00 */
[----:B------:R-:W5:Y:S01]  /*0780*/  LDG.E R3, desc[UR6][R4.64+0x20] ;  /* 0x0000200604037981 */ /* 0x000f62000c1e1900 */
[----:B------:R-:W-:-:S02]  /*0790*/  HFMA2 R21, -RZ, RZ, 0.1171875, 0 ;  /* 0x2f800000ff157431 */ /* 0x000fc400000001ff */
[----:B-1----:R-:W-:Y:S01]  /*07a0*/  IMAD.WIDE R14, R2, 0x4, R14 ;  /* 0x00000004020e7825 */ /* 0x002fe200078e020e */
[----:B--2---:R-:W-:Y:S02]  /*07b0*/  SHF.R.U32.HI R0, RZ, 0x2, R19 ;  /* 0x00000002ff007819 */ /* 0x004fe40000011613 */
[----:B------:R-:W-:Y:S02]  /*07c0*/  IADD3 R18, PT, PT, R18, 0x587c5, RZ ;  /* 0x000587c512127810 */ /* 0x000fe40007ffe0ff */
[----:B------:R-:W-:Y:S01]  /*07d0*/  LOP3.LUT R0, R0, R19, RZ, 0x3c, !PT ;  /* 0x0000001300007212 */ /* 0x000fe200078e3cff */
[----:B---3--:R-:W-:Y:S01]  /*07e0*/  IMAD.SHL.U32 R16, R11, 0x10, RZ ;  /* 0x000000100b107824 */ /* 0x008fe200078e00ff */
[----:B------:R-:W-:Y:S02]  /*07f0*/  MOV R23, R10 ;  /* 0x0000000a00177202 */ /* 0x000fe40000000f00 */
[----:B------:R-:W-:Y:S01]  /*0800*/  SHF.L.U32 R17, R0, 0x1, RZ ;  /* 0x0000000100117819 */ /* 0x000fe200000006ff */
[----:B----4-:R-:W-:Y:S01]  /*0810*/  IMAD.MOV.U32 R19, RZ, RZ, R12 ;  /* 0x000000ffff137224 */ /* 0x010fe200078e000c */
[----:B------:R-:W-:-:S02]  /*0820*/  MOV R22, R13 ;  /* 0x0000000d00167202 */ /* 0x000fc40000000f00 */
[----:B------:R-:W-:Y:S02]  /*0830*/  LOP3.LUT R17, R11, R16, R17, 0x96, !PT ;  /* 0x000000100b117212 */ /* 0x000fe400078e9611 */
[----:B------:R-:W-:Y:S02]  /*0840*/  MOV R16, R11 ;  /* 0x0000000b00107202 */ /* 0x000fe40000000f00 */
[----:B------:R-:W-:-:S05]  /*0850*/  LOP3.LUT R17, R17, R0, RZ, 0x3c, !PT ;  /* 0x0000000011117212 */ /* 0x000fca00078e3cff */
[----:B------:R-:W-:-:S05]  /*0860*/  IMAD.IADD R0, R17, 0x1, R18 ;  /* 0x0000000111007824 */ /* 0x000fca00078e0212 */
[----:B------:R-:W-:-:S05]  /*0870*/  I2FP.F32.U32 R0, R0 ;  /* 0x0000000000007245 */ /* 0x000fca0000201000 */
[----:B------:R-:W-:-:S05]  /*0880*/  FFMA R21, R0, R21, 1.1641532182693481445e-10 ;  /* 0x2f00000000157423 */ /* 0x000fca0000000015 */
[----:B------:R-:W-:Y:S04]  /*0890*/  STG.E desc[UR6][R14.64], R21 ;  /* 0x000000150e007986 */ /* 0x000fe8000c101906 */
[----:B------:R-:W-:Y:S04]  /*08a0*/  STG.E.64 desc[UR6][R4.64], R18 ;  /* 0x0000001204007986 */ /* 0x000fe8000c101b06 */
[----:B------:R-:W-:Y:S04]  /*08b0*/  STG.E.64 desc[UR6][R4.64+0x8], R22 ;  /* 0x0000081604007986 */ /* 0x000fe8000c101b06 */
[----:B------:R-:W-:Y:S04]  /*08c0*/  STG.E.64 desc[UR6][R4.64+0x10], R16 ;  /* 0x0000101004007986 */ /* 0x000fe8000c101b06 */
[----:B-----5:R-:W-:Y:S04]  /*08d0*/  STG.E.64 desc[UR6][R4.64+0x18], R8 ;  /* 0x0000180804007986 */ /* 0x020fe8000c101b06 */
[----:B------:R-:W-:Y:S04]  /*08e0*/  STG.E.64 desc[UR6][R4.64+0x28], R6 ;  /* 0x0000280604007986 */ /* 0x000fe8000c101b06 */
[----:B------:R-:W-:Y:S01]  /*08f0*/  STG.E desc[UR6][R4.64+0x20], R3 ;  /* 0x0000200304007986 */ /* 0x000fe2000c101906 */
[----:B------:R-:W-:Y:S05]  /*0900*/  EXIT ;  /* 0x000000000000794d */ /* 0x000fea0003800000 */
        .weak           $__internal_0_$__cuda_sm20_sqrt_rn_f32_slowpath
        .type           $__internal_0_$__cuda_sm20_sqrt_rn_f32_slowpath,@function
        .size           $__internal_0_$__cuda_sm20_sqrt_rn_f32_slowpath,(.L_x_21 - $__internal_0_$__cuda_sm20_sqrt_rn_f32_slowpath)
$__internal_0_$__cuda_sm20_sqrt_rn_f32_slowpath:
[----:B------:R-:W-:-:S13]  /*0910*/  LOP3.LUT P0, RZ, R17, 0x7fffffff, RZ, 0xc0, !PT ;  /* 0x7fffffff11ff7812 */ /* 0x000fda000780c0ff */
[----:B------:R-:W-:Y:S01]  /*0920*/  @!P0 IMAD.MOV.U32 R8, RZ, RZ, R17 ;  /* 0x000000ffff088224 */ /* 0x000fe200078e0011 */
[----:B------:R-:W-:Y:S06]  /*0930*/  @!P0 BRA `(.L_x_10) ;  /* 0x0000000000448947 */ /* 0x000fec0003800000 */
[----:B------:R-:W-:Y:S02]  /*0940*/  FSETP.GEU.FTZ.AND P0, PT, R17, RZ, PT ;  /* 0x000000ff1100720b */ /* 0x000fe40003f1e000 */
[----:B------:R-:W-:-:S11]  /*0950*/  MOV R0, R17 ;  /* 0x0000001100007202 */ /* 0x000fd60000000f00 */
[----:B------:R-:W-:Y:S01]  /*0960*/  @!P0 MOV R8, 0x7fffffff ;  /* 0x7fffffff00088802 */ /* 0x000fe20000000f00 */
[----:B------:R-:W-:Y:S06]  /*0970*/  @!P0 BRA `(.L_x_10) ;  /* 0x0000000000348947 */ /* 0x000fec0003800000 */
[----:B------:R-:W-:-:S13]  /*0980*/  FSETP.GTU.FTZ.AND P0, PT, |R0|, +INF , PT ;  /* 0x7f8000000000780b */ /* 0x000fda0003f1c200 */
[----:B------:R-:W-:Y:S01]  /*0990*/  @P0 FADD.FTZ R8, R0, 1 ;  /* 0x3f80000000080421 */ /* 0x000fe20000010000 */
[----:B------:R-:W-:Y:S06]  /*09a0*/  @P0 BRA `(.L_x_10) ;  /* 0x0000000000280947 */ /* 0x000fec0003800000 */
[----:B------:R-:W-:-:S13]  /*09b0*/  FSETP.NEU.FTZ.AND P0, PT, |R0|, +INF , PT ;  /* 0x7f8000000000780b */ /* 0x000fda0003f1d200 */
[----:B------:R-:W-:-:S04]  /*09c0*/  @P0 FFMA R11, R0, 1.84467440737095516160e+19, RZ ;  /* 0x5f800000000b0823 */ /* 0x000fc800000000ff */
[----:B------:R-:W0:Y:S02]  /*09d0*/  @P0 MUFU.RSQ R8, R11 ;  /* 0x0000000b00080308 */ /* 0x000e240000001400 */
[----:B0-----:R-:W-:Y:S01]  /*09e0*/  @P0 FMUL.FTZ R16, R11, R8 ;  /* 0x000000080b100220 */ /* 0x001fe20000410000 */
[----:B------:R-:W-:Y:S01]  /*09f0*/  @P0 FMUL.FTZ R18, R8, 0.5 ;  /* 0x3f00000008120820 */ /* 0x000fe20000410000 */
[----:B------:R-:W-:Y:S02]  /*0a00*/  @!P0 IMAD.MOV.U32 R8, RZ, RZ, R0 ;  /* 0x000000ffff088224 */ /* 0x000fe400078e0000 */
[----:B------:R-:W-:-:S04]  /*0a10*/  @P0 FADD.FTZ R17, -R16, -RZ ;  /* 0x800000ff10110221 */ /* 0x000fc80000010100 */
[----:B------:R-:W-:-:S04]  /*0a20*/  @P0 FFMA R17, R16, R17, R11 ;  /* 0x0000001110110223 */ /* 0x000fc8000000000b */
[----:B------:R-:W-:-:S04]  /*0a30*/  @P0 FFMA R17, R17, R18, R16 ;  /* 0x0000001211110223 */ /* 0x000fc80000000010 */
[----:B------:R-:W-:-:S07]  /*0a40*/  @P0 FMUL.FTZ R8, R17, 2.3283064365386962891e-10 ;  /* 0x2f80000011080820 */ /* 0x000fce0000410000 */
.L_x_10:
[----:B------:R-:W-:Y:S01]  /*0a50*/  HFMA2 R17, -RZ, RZ, 0, 0 ;  /* 0x00000000ff117431 */ /* 0x000fe200000001ff */
[----:B------:R-:W-:-:S04]  /*0a60*/  MOV R16, R20 ;  /* 0x0000001400107202 */ /* 0x000fc80000000f00 */
[----:B------:R-:W-:Y:S05]  /*0a70*/  RET.REL.NODEC R16 `(_Z15generate_inputsP17curandStateXORWOWPfS1_i) ;  /* 0xfffffff410607950 */ /* 0x000fea0003c3ffff */
.L_x_11:
        /* <DEDUP_REMOVED lines=16> */
.L_x_21:


//--------------------- .text._Z8init_rngP17curandStateXORWOWm --------------------------
	.section	.text._Z8init_rngP17curandStateXORWOWm,"ax",@progbits
	.align	128
        .global         _Z8init_rngP17curandStateXORWOWm
        .type           _Z8init_rngP17curandStateXORWOWm,@function
        .size           _Z8init_rngP17curandStateXORWOWm,(.L_x_25 - _Z8init_rngP17curandStateXORWOWm)
        .other          _Z8init_rngP17curandStateXORWOWm,@"STO_CUDA_ENTRY STV_DEFAULT"
_Z8init_rngP17curandStateXORWOWm:
.text._Z8init_rngP17curandStateXORWOWm:
[----:B------:R-:W-:Y:S01]  /*0000*/  LDC R1, c[0x0][0x37c] ;  /* 0x0000df00ff017b82 */ /* 0x000fe20000000800 */
[----:B------:R-:W0:Y:S07]  /*0010*/  S2R R13, SR_TID.X ;  /* 0x00000000000d7919 */ /* 0x000e2e0000002100 */
[----:B------:R-:W1:Y:S01]  /*0020*/  LDC.64 R2, c[0x0][0x388] ;  /* 0x0000e200ff027b82 */ /* 0x000e620000000a00 */
[----:B------:R-:W2:Y:S01]  /*0030*/  LDCU.64 UR4, c[0x0][0x358] ;  /* 0x00006b00ff0477ac */ /* 0x000ea20008000a00 */
[----:B------:R-:W-:Y:S06]  /*0040*/  BSSY.RECONVERGENT B0, `(.L_x_12) ;  /* 0x00000e5000007945 */ /* 0x000fec0003800200 */
[----:B------:R-:W0:Y:S08]  /*0050*/  S2UR UR6, SR_CTAID.X ;  /* 0x00000000000679c3 */ /* 0x000e300000002500 */
[----:B------:R-:W0:Y:S08]  /*0060*/  LDC R4, c[0x0][0x360] ;  /* 0x0000d800ff047b82 */ /* 0x000e300000000800 */
[----:B------:R-:W3:Y:S01]  /*0070*/  LDC.64 R6, c[0x0][0x380] ;  /* 0x0000e000ff067b82 */ /* 0x000ee20000000a00 */
[----:B-1----:R-:W-:-:S02]  /*0080*/  LOP3.LUT R0, R2, 0xaad26b49, RZ, 0x3c, !PT ;  /* 0xaad26b4902007812 */ /* 0x002fc400078e3cff */
[----:B------:R-:W-:-:S03]  /*0090*/  LOP3.LUT R2, R3, 0xf7dcefdd, RZ, 0x3c, !PT ;  /* 0xf7dcefdd03027812 */ /* 0x000fc600078e3cff */
[----:B------:R-:W-:Y:S02]  /*00a0*/  IMAD R0, R0, 0x4182bed5, RZ ;  /* 0x4182bed500007824 */ /* 0x000fe400078e02ff */
[----:B------:R-:W-:Y:S02]  /*00b0*/  IMAD R3, R2, -0x658354e5, RZ ;  /* 0x9a7cab1b02037824 */ /* 0x000fe400078e02ff */
[C---:B------:R-:W-:Y:S01]  /*00c0*/  VIADD R5, R0.reuse, 0x75bcd15 ;  /* 0x075bcd1500057836 */ /* 0x040fe20000000000 */
[C---:B------:R-:W-:Y:S01]  /*00d0*/  LOP3.LUT R8, R0.reuse, 0x159a55e5, RZ, 0x3c, !PT ;  /* 0x159a55e500087812 */ /* 0x040fe200078e3cff */
[----:B------:R-:W-:Y:S01]  /*00e0*/  VIADD R11, R0, 0x583f19 ;  /* 0x00583f19000b7836 */ /* 0x000fe20000000000 */
[C---:B------:R-:W-:Y:S01]  /*00f0*/  LOP3.LUT R10, R3.reuse, 0x5491333, RZ, 0x3c, !PT ;  /* 0x05491333030a7812 */ /* 0x040fe200078e3cff */
[----:B------:R-:W-:Y:S02]  /*0100*/  VIADD R9, R3, 0x1f123bb5 ;  /* 0x1f123bb503097836 */ /* 0x000fe40000000000 */
[----:B0-----:R-:W-:Y:S01]  /*0110*/  IMAD R13, R4, UR6, R13 ;  /* 0x00000006040d7c24 */ /* 0x001fe2000f8e020d */
[----:B------:R-:W-:-:S04]  /*0120*/  IADD3 R4, PT, PT, R0, 0x64f0c9, R3 ;  /* 0x0064f0c900047810 */ /* 0x000fc80007ffe003 */
[C---:B------:R-:W-:Y:S01]  /*0130*/  ISETP.NE.AND P0, PT, R13.reuse, RZ, PT ;  /* 0x000000ff0d00720c */ /* 0x040fe20003f05270 */
[----:B---3--:R-:W-:-:S05]  /*0140*/  IMAD.WIDE R6, R13, 0x30, R6 ;  /* 0x000000300d067825 */ /* 0x008fca00078e0206 */
[----:B--2---:R0:W-:Y:S04]  /*0150*/  STG.E.64 desc[UR4][R6.64], R4 ;  /* 0x0000000406007986 */ /* 0x0041e8000c101b04 */
[----:B------:R0:W-:Y:S04]  /*0160*/  STG.E.64 desc[UR4][R6.64+0x8], R8 ;  /* 0x0000080806007986 */ /* 0x0001e8000c101b04 */
[----:B------:R0:W-:Y:S01]  /*0170*/  STG.E.64 desc[UR4][R6.64+0x10], R10 ;  /* 0x0000100a06007986 */ /* 0x0001e2000c101b04 */
[----:B------:R-:W-:Y:S05]  /*0180*/  @!P0 BRA `(.L_x_13) ;  /* 0x0000000c00408947 */ /* 0x000fea0003800000 */
[----:B------:R-:W-:Y:S01]  /*0190*/  SHF.R.S32.HI R0, RZ, 0x1f, R13 ;  /* 0x0000001fff007819 */ /* 0x000fe2000001140d */
[----:B------:R-:W-:-:S07]  /*01a0*/  IMAD.MOV.U32 R12, RZ, RZ, RZ ;  /* 0x000000ffff0c7224 */ /* 0x000fce00078e00ff */
.L_x_19:
[----:B-1----:R-:W-:Y:S01]  /*01b0*/  LOP3.LUT R2, R13, 0x3, RZ, 0xc0, !PT ;  /* 0x000000030d027812 */ /* 0x002fe200078ec0ff */
[----:B------:R-:W-:Y:S03]  /*01c0*/  BSSY.RECONVERGENT B1, `(.L_x_14) ;  /* 0x00000c6000017945 */ /* 0x000fe60003800200 */
[----:B------:R-:W-:-:S04]  /*01d0*/  ISETP.NE.U32.AND P0, PT, R2, RZ, PT ;  /* 0x000000ff0200720c */ /* 0x000fc80003f05070 */
[----:B------:R-:W-:-:S13]  /*01e0*/  ISETP.NE.AND.EX P0, PT, RZ, RZ, PT, P0 ;  /* 0x000000ffff00720c */ /* 0x000fda0003f05300 */
[----:B------:R-:W-:Y:S05]  /*01f0*/  @!P0 BRA `(.L_x_15) ;  /* 0x0000000c00088947 */ /* 0x000fea0003800000 */
[----:B0-----:R-:W0:Y:S01]  /*0200*/  LDC.64 R8, c[0x4][RZ] ;  /* 0x01000000ff087b82 */ /* 0x001e220000000a00 */
[----:B------:R-:W-:Y:S02]  /*0210*/  IMAD.MOV.U32 R14, RZ, RZ, RZ ;  /* 0x000000ffff0e7224 */ /* 0x000fe400078e00ff */
[----:B0-----:R-:W-:-:S07]  /*0220*/  IMAD.WIDE.U32 R8, R12, 0xc80, R8 ;  /* 0x00000c800c087825 */ /* 0x001fce00078e0008 */
.L_x_18:
[----:B-1----:R-:W-:Y:S01]  /*0230*/  IMAD.MOV.U32 R15, RZ, RZ, RZ ;  /* 0x000000ffff0f7224 */ /* 0x002fe200078e00ff */
[----:B------:R-:W-:Y:S01]  /*0240*/  CS2R R2, SRZ ;  /* 0x0000000000027805 */ /* 0x000fe2000001ff00 */
[----:B------:R-:W-:Y:S01]  /*0250*/  IMAD.MOV.U32 R17, RZ, RZ, RZ ;  /* 0x000000ffff117224 */ /* 0x000fe200078e00ff */
[----:B------:R-:W-:-:S07]  /*0260*/  CS2R R4, SRZ ;  /* 0x0000000000047805 */ /* 0x000fce000001ff00 */
.L_x_17:
[----:B------:R-:W-:-:S05]  /*0270*/  IMAD.WIDE.U32 R10, R17, 0x4, R6 ;  /* 0x00000004110a7825 */ /* 0x000fca00078e0006 */
[----:B------:R0:W5:Y:S01]  /*0280*/  LDG.E R16, desc[UR4][R10.64+0x4] ;  /* 0x000004040a107981 */ /* 0x000162000c1e1900 */
[----:B------:R-:W-:-:S07]  /*0290*/  IMAD.MOV.U32 R19, RZ, RZ, RZ ;  /* 0x000000ffff137224 */ /* 0x000fce00078e00ff */
.L_x_16:
[----:B-----5:R-:W-:Y:S01]  /*02a0*/  SHF.R.U32.HI R24, RZ, R19, R16 ;  /* 0x00000013ff187219 */ /* 0x020fe20000011610 */
[----:B0-----:R-:W-:-:S03]  /*02b0*/  IMAD.SHL.U32 R10, R17, 0x20, RZ ;  /* 0x00000020110a7824 */ /* 0x001fc600078e00ff */
[----:B------:R-:W-:Y:S01]  /*02c0*/  LOP3.LUT R11, R24, 0x1, RZ, 0xc0, !PT ;  /* 0x00000001180b7812 */ /* 0x000fe200078ec0ff */
[----:B------:R-:W-:-:S03]  /*02d0*/  IMAD.IADD R10, R10, 0x1, R19 ;  /* 0x000000010a0a7824 */ /* 0x000fc600078e0213 */
[----:B------:R-:W-:Y:S01]  /*02e0*/  ISETP.NE.U32.AND P0, PT, R11, 0x1, PT ;  /* 0x000000010b00780c */ /* 0x000fe20003f05070 */
[----:B------:R-:W-:-:S03]  /*02f0*/  IMAD R11, R10, 0x5, RZ ;  /* 0x000000050a0b7824 */ /* 0x000fc600078e02ff */
[----:B------:R-:W-:Y:S01]  /*0300*/  R2P PR, R24, 0x7e ;  /* 0x0000007e18007804 */ /* 0x000fe20000000000 */
[----:B------:R-:W-:-:S08]  /*0310*/  IMAD.WIDE.U32 R10, R11, 0x4, R8 ;  /* 0x000000040b0a7825 */ /* 0x000fd000078e0008 */
[----:B------:R-:W2:Y:S04]  /*0320*/  @!P0 LDG.E R18, desc[UR4][R10.64] ;  /* 0x000000040a128981 */ /* 0x000ea8000c1e1900 */
[----:B------:R-:W3:Y:S04]  /*0330*/  @!P0 LDG.E R20, desc[UR4][R10.64+0x10] ;  /* 0x000010040a148981 */ /* 0x000ee8000c1e1900 */
[----:B------:R-:W4:Y:S04]  /*0340*/  @P1 LDG.E R22, desc[UR4][R10.64+0x14] ;  /* 0x000014040a161981 */ /* 0x000f28000c1e1900 */
[----:B------:R-:W4:Y:S04]  /*0350*/  @P2 LDG.E R26, desc[UR4][R10.64+0x28] ;  /* 0x000028040a1a2981 */ /* 0x000f28000c1e1900 */
[----:B------:R-:W4:Y:S04]  /*0360*/  @!P0 LDG.E R21, desc[UR4][R10.64+0x4] ;  /* 0x000004040a158981 */ /* 0x000f28000c1e1900 */
[----:B------:R-:W4:Y:S04]  /*0370*/  @!P0 LDG.E R23, desc[UR4][R10.64+0xc] ;  /* 0x00000c040a178981 */ /* 0x000f28000c1e1900 */
[----:B------:R-:W4:Y:S04]  /*0380*/  @P1 LDG.E R25, desc[UR4][R10.64+0x18] ;  /* 0x000018040a191981 */ /* 0x000f28000c1e1900 */
[----:B------:R-:W4:Y:S04]  /*0390*/  @P3 LDG.E R28, desc[UR4][R10.64+0x3c] ;  /* 0x00003c040a1c3981 */ /* 0x000f28000c1e1900 */
[----:B------:R-:W4:Y:S01]  /*03a0*/  @P6 LDG.E R27, desc[UR4][R10.64+0x7c] ;  /* 0x00007c040a1b6981 */ /* 0x000f22000c1e1900 */
[----:B--2---:R-:W-:-:S03]  /*03b0*/  @!P0 LOP3.LUT R15, R15, R18, RZ, 0x3c, !PT ;  /* 0x000000120f0f8212 */ /* 0x004fc600078e3cff */
[----:B------:R-:W2:Y:S01]  /*03c0*/  @!P0 LDG.E R18, desc[UR4][R10.64+0x8] ;  /* 0x000008040a128981 */ /* 0x000ea2000c1e1900 */
[----:B---3--:R-:W-:-:S03]  /*03d0*/  @!P0 LOP3.LUT R3, R3, R20, RZ, 0x3c, !PT ;  /* 0x0000001403038212 */ /* 0x008fc600078e3cff */
[----:B------:R-:W3:Y:S01]  /*03e0*/  @P1 LDG.E R20, desc[UR4][R10.64+0x24] ;  /* 0x000024040a141981 */ /* 0x000ee2000c1e1900 */
[----:B----4-:R-:W-:-:S03]  /*03f0*/  @P1 LOP3.LUT R15, R15, R22, RZ, 0x3c, !PT ;  /* 0x000000160f0f1212 */ /* 0x010fc600078e3cff */
[----:B------:R-:W4:Y:S01]  /*0400*/  @P2 LDG.E R22, desc[UR4][R10.64+0x38] ;  /* 0x000038040a162981 */ /* 0x000f22000c1e1900 */
[----:B------:R-:W-:-:S03]  /*0410*/  @P2 LOP3.LUT R15, R15, R26, RZ, 0x3c, !PT ;  /* 0x0000001a0f0f2212 */ /* 0x000fc600078e3cff */
[----:B------:R-:W4:Y:S01]  /*0420*/  @P4 LDG.E R26, desc[UR4][R10.64+0x50] ;  /* 0x000050040a1a4981 */ /* 0x000f22000c1e1900 */
[----:B------:R-:W-:-:S03]  /*0430*/  @!P0 LOP3.LUT R4, R4, R21, RZ, 0x3c, !PT ;  /* 0x0000001504048212 */ /* 0x000fc600078e3cff */
[----:B------:R-:W4:Y:S01]  /*0440*/  @P1 LDG.E R21, desc[UR4][R10.64+0x20] ;  /* 0x000020040a151981 */ /* 0x000f22000c1e1900 */
[----:B------:R-:W-:-:S03]  /*0450*/  @!P0 LOP3.LUT R2, R2, R23, RZ, 0x3c, !PT ;  /* 0x0000001702028212 */ /* 0x000fc600078e3cff */
[----:B------:R-:W4:Y:S01]  /*0460*/  @P2 LDG.E R23, desc[UR4][R10.64+0x2c] ;  /* 0x00002c040a172981 */ /* 0x000f22000c1e1900 */
[----:B------:R-:W-:-:S03]  /*0470*/  @P1 LOP3.LUT R4, R4, R25, RZ, 0x3c, !PT ;  /* 0x0000001904041212 */ /* 0x000fc600078e3cff */
[----:B------:R-:W4:Y:S01]  /*0480*/  @P2 LDG.E R25, desc[UR4][R10.64+0x34] ;  /* 0x000034040a192981 */ /* 0x000f22000c1e1900 */
[----:B--2---:R-:W-:-:S03]  /*0490*/  @!P0 LOP3.LUT R5, R5, R18, RZ, 0x3c, !PT ;  /* 0x0000001205058212 */ /* 0x004fc600078e3cff */
[----:B------:R-:W2:Y:S01]  /*04a0*/  @P1 LDG.E R18, desc[UR4][R10.64+0x1c] ;  /* 0x00001c040a121981 */ /* 0x000ea2000c1e1900 */
[----:B---3--:R-:W-:-:S03]  /*04b0*/  @P1 LOP3.LUT R3, R3, R20, RZ, 0x3c, !PT ;  /* 0x0000001403031212 */ /* 0x008fc600078e3cff */
[----:B------:R-:W3:Y:S01]  /*04c0*/  @P2 LDG.E R20, desc[UR4][R10.64+0x30] ;  /* 0x000030040a142981 */ /* 0x000ee2000c1e1900 */
[----:B----4-:R-:W-:-:S03]  /*04d0*/  @P2 LOP3.LUT R3, R3, R22, RZ, 0x3c, !PT ;  /* 0x0000001603032212 */ /* 0x010fc600078e3cff */
[----:B------:R-:W4:Y:S01]  /*04e0*/  @P3 LDG.E R22, desc[UR4][R10.64+0x4c] ;  /* 0x00004c040a163981 */ /* 0x000f22000c1e1900 */
[----:B------:R-:W-:-:S04]  /*04f0*/  @P3 LOP3.LUT R15, R15, R28, RZ, 0x3c, !PT ;  /* 0x0000001c0f0f3212 */ /* 0x000fc800078e3cff */
[----:B------:R-:W-:Y:S02]  /*0500*/  @P4 LOP3.LUT R15, R15, R26, RZ, 0x3c, !PT ;  /* 0x0000001a0f0f4212 */ /* 0x000fe400078e3cff */
[----:B------:R-:W-:Y:S01]  /*0510*/  @P1 LOP3.LUT R2, R2, R21, RZ, 0x3c, !PT ;  /* 0x0000001502021212 */ /* 0x000fe200078e3cff */
[----:B------:R-:W4:Y:S04]  /*0520*/  @P5 LDG.E R26, desc[UR4][R10.64+0x64] ;  /* 0x000064040a1a5981 */ /* 0x000f28000c1e1900 */
[----:B------:R-:W4:Y:S01]  /*0530*/  @P3 LDG.E R21, desc[UR4][R10.64+0x40] ;  /* 0x000040040a153981 */ /* 0x000f22000c1e1900 */
[----:B------:R-:W-:Y:S02]  /*0540*/  @P2 LOP3.LUT R4, R4, R23, RZ, 0x3c, !PT ;  /* 0x0000001704042212 */ /* 0x000fe400078e3cff */
[----:B------:R-:W-:Y:S01]  /*0550*/  @P2 LOP3.LUT R2, R2, R25, RZ, 0x3c, !PT ;  /* 0x0000001902022212 */ /* 0x000fe200078e3cff */
[----:B------:R-:W4:Y:S04]  /*0560*/  @P3 LDG.E R23, desc[UR4][R10.64+0x48] ;  /* 0x000048040a173981 */ /* 0x000f28000c1e1900 */
[----:B------:R-:W4:Y:S01]  /*0570*/  @P4 LDG.E R25, desc[UR4][R10.64+0x54] ;  /* 0x000054040a194981 */ /* 0x000f22000c1e1900 */
[----:B--2---:R-:W-:-:S03]  /*0580*/  @P1 LOP3.LUT R5, R5, R18, RZ, 0x3c, !PT ;  /* 0x0000001205051212 */ /* 0x004fc600078e3cff */
[----:B------:R-:W2:Y:S01]  /*0590*/  @P3 LDG.E R18, desc[UR4][R10.64+0x44] ;  /* 0x000044040a123981 */ /* 0x000ea2000c1e1900 */
[----:B---3--:R-:W-:-:S03]  /*05a0*/  @P2 LOP3.LUT R5, R5, R20, RZ, 0x3c, !PT ;  /* 0x0000001405052212 */ /* 0x008fc600078e3cff */
[----:B------:R-:W3:Y:S01]  /*05b0*/  @P4 LDG.E R20, desc[UR4][R10.64+0x58] ;  /* 0x000058040a144981 */ /* 0x000ee2000c1e1900 */
[----:B----4-:R-:W-:-:S03]  /*05c0*/  @P3 LOP3.LUT R3, R3, R22, RZ, 0x3c, !PT ;  /* 0x0000001603033212 */ /* 0x010fc600078e3cff */
[----:B------:R-:W4:Y:S01]  /*05d0*/  @P4 LDG.E R22, desc[UR4][R10.64+0x60] ;  /* 0x000060040a164981 */ /* 0x000f22000c1e1900 */
[----:B------:R-:W-:Y:S02]  /*05e0*/  LOP3.LUT P0, RZ, R24, 0x80, RZ, 0xc0, !PT ;  /* 0x0000008018ff7812 */ /* 0x000fe4000780c0ff */
[----:B------:R-:W-:Y:S02]  /*05f0*/  @P5 LOP3.LUT R15, R15, R26, RZ, 0x3c, !PT ;  /* 0x0000001a0f0f5212 */ /* 0x000fe400078e3cff */
[----:B------:R-:W4:Y:S01]  /*0600*/  @P6 LDG.E R26, desc[UR4][R10.64+0x78] ;  /* 0x000078040a1a6981 */ /* 0x000f22000c1e1900 */
[----:B------:R-:W-:-:S03]  /*0610*/  @P3 LOP3.LUT R4, R4, R21, RZ, 0x3c, !PT ;  /* 0x0000001504043212 */ /* 0x000fc600078e3cff */
[----:B------:R-:W4:Y:S01]  /*0620*/  @P4 LDG.E R21, desc[UR4][R10.64+0x5c] ;  /* 0x00005c040a154981 */ /* 0x000f22000c1e1900 */
[----:B------:R-:W-:-:S03]  /*0630*/  @P3 LOP3.LUT R2, R2, R23, RZ, 0x3c, !PT ;  /* 0x0000001702023212 */ /* 0x000fc600078e3cff */
[----:B------:R-:W4:Y:S01]  /*0640*/  @P5 LDG.E R23, desc[UR4][R10.64+0x68] ;  /* 0x000068040a175981 */ /* 0x000f22000c1e1900 */
[----:B------:R-:W-:-:S03]  /*0650*/  @P4 LOP3.LUT R4, R4, R25, RZ, 0x3c, !PT ;  /* 0x0000001904044212 */ /* 0x000fc600078e3cff */
[----:B------:R-:W4:Y:S01]  /*0660*/  @P5 LDG.E R25, desc[UR4][R10.64+0x70] ;  /* 0x000070040a195981 */ /* 0x000f22000c1e1900 */
[----:B--2---:R-:W-:-:S03]  /*0670*/  @P3 LOP3.LUT R5, R5, R18, RZ, 0x3c, !PT ;  /* 0x0000001205053212 */ /* 0x004fc600078e3cff */
[----:B------:R-:W2:Y:S01]  /*0680*/  @P5 LDG.E R18, desc[UR4][R10.64+0x6c] ;  /* 0x00006c040a125981 */ /* 0x000ea2000c1e1900 */
[----:B---3--:R-:W-:-:S03]  /*0690*/  @P4 LOP3.LUT R5, R5, R20, RZ, 0x3c, !PT ;  /* 0x0000001405054212 */ /* 0x008fc600078e3cff */
[----:B------:R-:W3:Y:S01]  /*06a0*/  @P5 LDG.E R20, desc[UR4][R10.64+0x74] ;  /* 0x000074040a145981 */ /* 0x000ee2000c1e1900 */
[----:B----4-:R-:W-:-:S03]  /*06b0*/  @P4 LOP3.LUT R3, R3, R22, RZ, 0x3c, !PT ;  /* 0x0000001603034212 */ /* 0x010fc600078e3cff */
[----:B------:R-:W4:Y:S01]  /*06c0*/  @P0 LDG.E R22, desc[UR4][R10.64+0x8c] ;  /* 0x00008c040a160981 */ /* 0x000f22000c1e1900 */
[----:B------:R-:W-:-:S03]  /*06d0*/  @P6 LOP3.LUT R15, R15, R26, RZ, 0x3c, !PT ;  /* 0x0000001a0f0f6212 */ /* 0x000fc600078e3cff */
        /* <DEDUP_REMOVED lines=13> */
[----:B------:R-:W-:Y:S02]  /*07b0*/  @P6 LOP3.LUT R4, R4, R27, RZ, 0x3c, !PT ;  /* 0x0000001b04046212 */ /* 0x000fe400078e3cff */
[----:B------:R-:W-:Y:S02]  /*07c0*/  @P6 LOP3.LUT R2, R2, R21, RZ, 0x3c, !PT ;  /* 0x0000001502026212 */ /* 0x000fe400078e3cff */
[----:B------:R-:W-:Y:S02]  /*07d0*/  @P0 LOP3.LUT R4, R4, R23, RZ, 0x3c, !PT ;  /* 0x0000001704040212 */ /* 0x000fe400078e3cff */
[----:B------:R-:W-:Y:S02]  /*07e0*/  @P0 LOP3.LUT R2, R2, R25, RZ, 0x3c, !PT ;  /* 0x0000001902020212 */ /* 0x000fe400078e3cff */
[----:B--2---:R-:W-:Y:S02]  /*07f0*/  @P6 LOP3.LUT R5, R5, R18, RZ, 0x3c, !PT ;  /* 0x0000001205056212 */ /* 0x004fe400078e3cff */
[----:B---3--:R-:W-:-:S02]  /*0800*/  @P6 LOP3.LUT R3, R3, R20, RZ, 0x3c, !PT ;  /* 0x0000001403036212 */ /* 0x008fc400078e3cff */
[----:B----4-:R-:W-:Y:S02]  /*0810*/  @P0 LOP3.LUT R5, R5, R22, RZ, 0x3c, !PT ;  /* 0x0000001605050212 */ /* 0x010fe400078e3cff */
[----:B------:R-:W-:Y:S02]  /*0820*/  @P0 LOP3.LUT R3, R3, R26, RZ, 0x3c, !PT ;  /* 0x0000001a03030212 */ /* 0x000fe400078e3cff */
[----:B------:R-:W-:-:S13]  /*0830*/  R2P PR, R24.B1, 0x7f ;  /* 0x0000007f18007804 */ /* 0x000fda0000001000 */
[----:B------:R-:W2:Y:S04]  /*0840*/  @P0 LDG.E R18, desc[UR4][R10.64+0xa0] ;  /* 0x0000a0040a120981 */ /* 0x000ea8000c1e1900 */
[----:B------:R-:W3:Y:S04]  /*0850*/  @P1 LDG.E R22, desc[UR4][R10.64+0xb4] ;  /* 0x0000b4040a161981 */ /* 0x000ee8000c1e1900 */
[----:B------:R-:W4:Y:S04]  /*0860*/  @P2 LDG.E R26, desc[UR4][R10.64+0xc8] ;  /* 0x0000c8040a1a2981 */ /* 0x000f28000c1e1900 */
[----:B------:R-:W4:Y:S04]  /*0870*/  @P3 LDG.E R28, desc[UR4][R10.64+0xdc] ;  /* 0x0000dc040a1c3981 */ /* 0x000f28000c1e1900 */
[----:B------:R-:W4:Y:S04]  /*0880*/  @P0 LDG.E R23, desc[UR4][R10.64+0xa4] ;  /* 0x0000a4040a170981 */ /* 0x000f28000c1e1900 */
[----:B------:R-:W4:Y:S04]  /*0890*/  @P0 LDG.E R20, desc[UR4][R10.64+0xa8] ;  /* 0x0000a8040a140981 */ /* 0x000f28000c1e1900 */
[----:B------:R-:W4:Y:S04]  /*08a0*/  @P4 LDG.E R25, desc[UR4][R10.64+0xf0] ;  /* 0x0000f0040a194981 */ /* 0x000f28000c1e1900 */
        /* <DEDUP_REMOVED lines=21> */
[----:B------:R-:W-:Y:S02]  /*0a00*/  LOP3.LUT P0, RZ, R24, 0x8000, RZ, 0xc0, !PT ;  /* 0x0000800018ff7812 */ /* 0x000fe4000780c0ff */
[----:B----4-:R-:W-:Y:S01]  /*0a10*/  @P5 LOP3.LUT R15, R15, R26, RZ, 0x3c, !PT ;  /* 0x0000001a0f0f5212 */ /* 0x010fe200078e3cff */
[----:B------:R-:W4:Y:S04]  /*0a20*/  @P3 LDG.E R24, desc[UR4][R10.64+0xe4] ;  /* 0x0000e4040a183981 */ /* 0x000f28000c1e1900 */
[----:B------:R-:W2:Y:S01]  /*0a30*/  @P6 LDG.E R26, desc[UR4][R10.64+0x118] ;  /* 0x000118040a1a6981 */ /* 0x000ea2000c1e1900 */
        /* <DEDUP_REMOVED lines=8> */
[----:B---3--:R-:W-:-:S03]  /*0ac0*/  @P2 LOP3.LUT R3, R3, R22, RZ, 0x3c, !PT ;  /* 0x0000001603032212 */ /* 0x008fc600078e3cff */
[----:B------:R-:W3:Y:S01]  /*0ad0*/  @P4 LDG.E R22, desc[UR4][R10.64+0x100] ;  /* 0x000100040a164981 */ /* 0x000ee2000c1e1900 */
[----:B--2---:R-:W-:-:S03]  /*0ae0*/  @P6 LOP3.LUT R15, R15, R26, RZ, 0x3c, !PT ;  /* 0x0000001a0f0f6212 */ /* 0x004fc600078e3cff */
[----:B------:R-:W2:Y:S01]  /*0af0*/  @P0 LDG.E R26, desc[UR4][R10.64+0x12c] ;  /* 0x00012c040a1a0981 */ /* 0x000ea2000c1e1900 */
[----:B----4-:R-:W-:-:S03]  /*0b00*/  @P2 LOP3.LUT R2, R2, R23, RZ, 0x3c, !PT ;  /* 0x0000001702022212 */ /* 0x010fc600078e3cff */
[----:B------:R-:W4:Y:S01]  /*0b10*/  @P4 LDG.E R23, desc[UR4][R10.64+0xfc] ;  /* 0x0000fc040a174981 */ /* 0x000f22000c1e1900 */
[----:B------:R-:W-:-:S03]  /*0b20*/  @P2 LOP3.LUT R5, R5, R20, RZ, 0x3c, !PT ;  /* 0x0000001405052212 */ /* 0x000fc600078e3cff */
[----:B------:R-:W4:Y:S01]  /*0b30*/  @P4 LDG.E R20, desc[UR4][R10.64+0xf8] ;  /* 0x0000f8040a144981 */ /* 0x000f22000c1e1900 */
[----:B------:R-:W-:Y:S02]  /*0b40*/  @P3 LOP3.LUT R2, R2, R27, RZ, 0x3c, !PT ;  /* 0x0000001b02023212 */ /* 0x000fe400078e3cff */
[----:B------:R-:W-:Y:S01]  /*0b50*/  @P3 LOP3.LUT R4, R4, R25, RZ, 0x3c, !PT ;  /* 0x0000001904043212 */ /* 0x000fe200078e3cff */
[----:B------:R-:W4:Y:S01]  /*0b60*/  @P5 LDG.E R27, desc[UR4][R10.64+0x110] ;  /* 0x000110040a1b5981 */ /* 0x000f22000c1e1900 */
[----:B------:R-:W-:-:S03]  /*0b70*/  @P3 LOP3.LUT R5, R5, R24, RZ, 0x3c, !PT ;  /* 0x0000001805053212 */ /* 0x000fc600078e3cff */
[----:B------:R-:W4:Y:S04]  /*0b80*/  @P5 LDG.E R25, desc[UR4][R10.64+0x108] ;  /* 0x000108040a195981 */ /* 0x000f28000c1e1900 */
        /* <DEDUP_REMOVED lines=19> */
[----:B------:R-:W-:-:S05]  /*0cc0*/  VIADD R19, R19, 0x10 ;  /* 0x0000001013137836 */ /* 0x000fca0000000000 */
[----:B------:R-:W-:Y:S02]  /*0cd0*/  ISETP.NE.AND P1, PT, R19, 0x20, PT ;  /* 0x000000201300780c */ /* 0x000fe40003f25270 */
[----:B------:R-:W-:Y:S02]  /*0ce0*/  @P5 LOP3.LUT R3, R3, R18, RZ, 0x3c, !PT ;  /* 0x0000001203035212 */ /* 0x000fe400078e3cff */
[----:B------:R-:W-:Y:S02]  /*0cf0*/  @P6 LOP3.LUT R4, R4, R21, RZ, 0x3c, !PT ;  /* 0x0000001504046212 */ /* 0x000fe400078e3cff */
[----:B---3--:R-:W-:-:S04]  /*0d00*/  @P6 LOP3.LUT R3, R3, R22, RZ, 0x3c, !PT ;  /* 0x0000001603036212 */ /* 0x008fc800078e3cff */
[----:B--2---:R-:W-:Y:S02]  /*0d10*/  @P0 LOP3.LUT R3, R3, R26, RZ, 0x3c, !PT ;  /* 0x0000001a03030212 */ /* 0x004fe400078e3cff */
[----:B----4-:R-:W-:Y:S02]  /*0d20*/  @P6 LOP3.LUT R2, R2, R23, RZ, 0x3c, !PT ;  /* 0x0000001702026212 */ /* 0x010fe400078e3cff */
[----:B------:R-:W-:Y:S02]  /*0d30*/  @P6 LOP3.LUT R5, R5, R20, RZ, 0x3c, !PT ;  /* 0x0000001405056212 */ /* 0x000fe400078e3cff */
[----:B------:R-:W-:Y:S02]  /*0d40*/  @P0 LOP3.LUT R2, R2, R27, RZ, 0x3c, !PT ;  /* 0x0000001b02020212 */ /* 0x000fe400078e3cff */
[----:B------:R-:W-:Y:S02]  /*0d50*/  @P0 LOP3.LUT R4, R4, R25, RZ, 0x3c, !PT ;  /* 0x0000001904040212 */ /* 0x000fe400078e3cff */
[----:B------:R-:W-:Y:S01]  /*0d60*/  @P0 LOP3.LUT R5, R5, R24, RZ, 0x3c, !PT ;  /* 0x0000001805050212 */ /* 0x000fe200078e3cff */
[----:B------:R-:W-:Y:S06]  /*0d70*/  @P1 BRA `(.L_x_16) ;  /* 0xfffffff400481947 */ /* 0x000fec000383ffff */
[----:B------:R-:W-:-:S05]  /*0d80*/  VIADD R17, R17, 0x1 ;  /* 0x0000000111117836 */ /* 0x000fca0000000000 */
[----:B------:R-:W-:-:S13]  /*0d90*/  ISETP.NE.AND P0, PT, R17, 0x5, PT ;  /* 0x000000051100780c */ /* 0x000fda0003f05270 */
[----:B------:R-:W-:Y:S05]  /*0da0*/  @P0 BRA `(.L_x_17) ;  /* 0xfffffff400300947 */ /* 0x000fea000383ffff */
[----:B------:R1:W-:Y:S01]  /*0db0*/  STG.E.64 desc[UR4][R6.64+0x8], R4 ;  /* 0x0000080406007986 */ /* 0x0003e2000c101b04 */
[----:B------:R-:W-:Y:S01]  /*0dc0*/  VIADD R14, R14, 0x1 ;  /* 0x000000010e0e7836 */ /* 0x000fe20000000000 */
[----:B------:R-:W-:Y:S02]  /*0dd0*/  LOP3.LUT R11, R13, 0x3, RZ, 0xc0, !PT ;  /* 0x000000030d0b7812 */ /* 0x000fe400078ec0ff */
[----:B------:R1:W-:Y:S02]  /*0de0*/  STG.E.64 desc[UR4][R6.64+0x10], R2 ;  /* 0x0000100206007986 */ /* 0x0003e4000c101b04 */
[----:B------:R-:W-:Y:S02]  /*0df0*/  ISETP.GE.U32.AND P0, PT, R14, R11, PT ;  /* 0x0000000b0e00720c */ /* 0x000fe40003f06070 */
[----:B------:R1:W-:Y:S11]  /*0e00*/  STG.E desc[UR4][R6.64+0x4], R15 ;  /* 0x0000040f06007986 */ /* 0x0003f6000c101904 */
[----:B------:R-:W-:Y:S05]  /*0e10*/  @!P0 BRA `(.L_x_18) ;  /* 0xfffffff400048947 */ /* 0x000fea000383ffff */
.L_x_15:
[----:B------:R-:W-:Y:S05]  /*0e20*/  BSYNC.RECONVERGENT B1 ;  /* 0x0000000000017941 */ /* 0x000fea0003800200 */
.L_x_14:
[C---:B------:R-:W-:Y:S01]  /*0e30*/  ISETP.GT.U32.AND P0, PT, R13.reuse, 0x3, PT ;  /* 0x000000030d00780c */ /* 0x040fe20003f04070 */
[----:B------:R-:W-:Y:S01]  /*0e40*/  VIADD R12, R12, 0x1 ;  /* 0x000000010c0c7836 */ /* 0x000fe20000000000 */
[--C-:B------:R-:W-:Y:S02]  /*0e50*/  SHF.R.U64 R13, R13, 0x2, R0.reuse ;  /* 0x000000020d0d7819 */ /* 0x100fe40000001200 */
[----:B------:R-:W-:Y:S02]  /*0e60*/  ISETP.GT.U32.AND.EX P0, PT, R0, RZ, PT, P0 ;  /* 0x000000ff0000720c */ /* 0x000fe40003f04100 */
[----:B------:R-:W-:-:S11]  /*0e70*/  SHF.R.U32.HI R0, RZ, 0x2, R0 ;  /* 0x00000002ff007819 */ /* 0x000fd60000011600 */
[----:B------:R-:W-:Y:S05]  /*0e80*/  @P0 BRA `(.L_x_19) ;  /* 0xfffffff000c80947 */ /* 0x000fea000383ffff */
.L_x_13:
[----:B------:R-:W-:Y:S05]  /*0e90*/  BSYNC.RECONVERGENT B0 ;  /* 0x0000000000007941 */ /* 0x000fea0003800200 */
.L_x_12:
[----:B------:R-:W-:Y:S04]  /*0ea0*/  STG.E.64 desc[UR4][R6.64+0x18], RZ ;  /* 0x000018ff06007986 */ /* 0x000fe8000c101b04 */
[----:B------:R-:W-:Y:S04]  /*0eb0*/  STG.E desc[UR4][R6.64+0x20], RZ ;  /* 0x000020ff06007986 */ /* 0x000fe8000c101904 */
[----:B------:R-:W-:Y:S01]  /*0ec0*/  STG.E.64 desc[UR4][R6.64+0x28], RZ ;  /* 0x000028ff06007986 */ /* 0x000fe2000c101b04 */
[----:B------:R-:W-:Y:S05]  /*0ed0*/  EXIT ;  /* 0x000000000000794d */ /* 0x000fea0003800000 */
.L_x_20:
        /* <DEDUP_REMOVED lines=10> */
.L_x_25:


//--------------------- .nv.global.init           --------------------------
	.section	.nv.global.init,"aw",@progbits
	.align	4
.nv.global.init:
	.type		mrg32k3aM1SubSeq,@object
	.size		mrg32k3aM1SubSeq,(mrg32k3aM2SubSeq - mrg32k3aM1SubSeq)
mrg32k3aM1SubSeq:
        /*0000*/ 	.byte	0x0b, 0xcc, 0xee, 0x04, 0x73, 0x29, 0x8b, 0x6f, 0xf6, 0x53, 0x03, 0xf6, 0x23, 0xf6, 0xea, 0xda
        /* <DEDUP_REMOVED lines=125> */
	.type		mrg32k3aM2SubSeq,@object
	.size		mrg32k3aM2SubSeq,(mrg32k3aM1 - mrg32k3aM2SubSeq)
mrg32k3aM2SubSeq:
        /* <DEDUP_REMOVED lines=126> */
	.type		mrg32k3aM1,@object
	.size		mrg32k3aM1,(mrg32k3aM1Seq - mrg32k3aM1)
mrg32k3aM1:
        /* <DEDUP_REMOVED lines=144> */
	.type		mrg32k3aM1Seq,@object
	.size		mrg32k3aM1Seq,(mrg32k3aM2 - mrg32k3aM1Seq)
mrg32k3aM1Seq:
        /* <DEDUP_REMOVED lines=144> */
	.type		mrg32k3aM2,@object
	.size		mrg32k3aM2,(mrg32k3aM2Seq - mrg32k3aM2)
mrg32k3aM2:
        /* <DEDUP_REMOVED lines=144> */
	.type		mrg32k3aM2Seq,@object
	.size		mrg32k3aM2Seq,(precalc_xorwow_matrix - mrg32k3aM2Seq)
mrg32k3aM2Seq:
        /* <DEDUP_REMOVED lines=144> */
	.type		precalc_xorwow_matrix,@object
	.size		precalc_xorwow_matrix,(precalc_xorwow_offset_matrix - precalc_xorwow_matrix)
precalc_xorwow_matrix:
        /* <DEDUP_REMOVED lines=6400> */
	.type		precalc_xorwow_offset_matrix,@object
	.size		precalc_xorwow_offset_matrix,(.L_1 - precalc_xorwow_offset_matrix)
precalc_xorwow_offset_matrix:
        /* <DEDUP_REMOVED lines=6400> */
.L_1:


//--------------------- .nv.shared.reserved.0     --------------------------
	.section	.nv.shared.reserved.0,"aw",@nobits
	.weak		__nv_reservedSMEM_offset_0_alias
	.size		__nv_reservedSMEM_offset_0_alias, 0, 64
	.other		__nv_reservedSMEM_offset_0_alias,@"STO_CUDA_RESERVED_SHARED STV_DEFAULT"
__nv_reservedSMEM_offset_0_alias:
	.zero		0
	.zero		64


//--------------------- .nv.constant0._Z16write_activationPfS_PKffi --------------------------
	.section	.nv.constant0._Z16write_activationPfS_PKffi,"a",@progbits
	.sectionflags	@""
	.align	4
.nv.constant0._Z16write_activationPfS_PKffi:
	.zero		928


//--------------------- .nv.constant0._Z15update_saliencePfS_i --------------------------
	.section	.nv.constant0._Z15update_saliencePfS_i,"a",@progbits
	.sectionflags	@""
	.align	4
.nv.constant0._Z15update_saliencePfS_i:
	.zero		916


//--------------------- .nv.constant0._Z15generate_inputsP17curandStateXORWOWPfS1_i --------------------------
	.section	.nv.constant0._Z15generate_inputsP17curandStateXORWOWPfS1_i,"a",@progbits
	.sectionflags	@""
	.align	4
.nv.constant0._Z15generate_inputsP17curandStateXORWOWPfS1_i:
	.zero		924


//--------------------- .nv.constant0._Z8init_rngP17curandStateXORWOWm --------------------------
	.section	.nv.constant0._Z8init_rngP17curandStateXORWOWm,"a",@progbits
	.sectionflags	@""
	.align	4
.nv.constant0._Z8init_rngP17curandStateXORWOWm:
	.zero		912


//--------------------- SYMBOLS --------------------------

	.type		.nv.reservedSmem.offset0,@object
	.size		.nv.reservedSmem.offset0,0x4
